//
// Generated by NVIDIA NVVM Compiler
//
// Compiler Build ID: CL-36424714
// Cuda compilation tools, release 13.0, V13.0.88
// Based on NVVM 20.0.0
//

.version 9.0
.target sm_100
.address_size 64

	// .globl	_Z16stressTestKernelPfS_iii
.global .align 4 .b8 precalc_xorwow_matrix[102400];
.global .align 4 .b8 precalc_xorwow_offset_matrix[102400];
.global .align 4 .b8 mrg32k3aM1[2304];
.global .align 4 .b8 mrg32k3aM2[2304];
.global .align 4 .b8 mrg32k3aM1SubSeq[2016];
.global .align 4 .b8 mrg32k3aM2SubSeq[2016];
.global .align 4 .b8 mrg32k3aM1Seq[2304];
.global .align 4 .b8 mrg32k3aM2Seq[2304];
.const .align 8 .b8 __cr_lgamma_table[72];
.extern .shared .align 16 .b8 s_data[];
.global .align 4 .b8 __cudart_i2opi_f[24] = {65, 144, 67, 60, 153, 149, 98, 219, 192, 221, 52, 245, 209, 87, 39, 252, 41, 21, 68, 78, 110, 131, 249, 162};

.visible .entry _Z16stressTestKernelPfS_iii(
	.param .u64 .ptr .align 1 _Z16stressTestKernelPfS_iii_param_0,
	.param .u64 .ptr .align 1 _Z16stressTestKernelPfS_iii_param_1,
	.param .u32 _Z16stressTestKernelPfS_iii_param_2,
	.param .u32 _Z16stressTestKernelPfS_iii_param_3,
	.param .u32 _Z16stressTestKernelPfS_iii_param_4
)
{
	.local .align 8 .b8 	__local_depot0[80];
	.reg .b64 	%SP;
	.reg .b64 	%SPL;
	.reg .pred 	%p<87>;
	.reg .b32 	%r<1304>;
	.reg .b32 	%f<72>;
	.reg .b64 	%rd<75>;
	.reg .b64 	%fd<8>;

	mov.u64 	%SPL, __local_depot0;
	ld.param.u32 	%r570, [_Z16stressTestKernelPfS_iii_param_2];
	ld.param.u32 	%r572, [_Z16stressTestKernelPfS_iii_param_3];
	add.u64 	%rd1, %SPL, 0;
	add.u64 	%rd2, %SPL, 0;
	add.u64 	%rd3, %SPL, 32;
	mov.u32 	%r1, %ctaid.x;
	mov.u32 	%r574, %ntid.x;
	mov.u32 	%r2, %tid.x;
	mad.lo.s32 	%r3, %r1, %r574, %r2;
	mov.u32 	%r4, %ctaid.y;
	mov.u32 	%r575, %ntid.y;
	mov.u32 	%r5, %tid.y;
	mad.lo.s32 	%r576, %r4, %r575, %r5;
	setp.ge.s32 	%p1, %r3, %r570;
	setp.ge.s32 	%p2, %r576, %r572;
	or.pred  	%p3, %p1, %p2;
	@%p3 bra 	$L__BB0_141;
	// begin inline asm
	mov.u64 	%rd29, %clock64;
	// end inline asm
	mad.lo.s32 	%r7, %r570, %r3, %r576;
	cvt.u32.u64 	%r577, %rd29;
	xor.b32  	%r578, %r577, -1429050551;
	mul.lo.s32 	%r579, %r578, 1099087573;
	{ .reg .b32 tmp; mov.b64 {tmp, %r580}, %rd29; }
	xor.b32  	%r581, %r580, -136515619;
	mul.lo.s32 	%r582, %r581, -1703105765;
	add.s32 	%r583, %r579, %r582;
	add.s32 	%r584, %r583, 6615241;
	add.s32 	%r585, %r579, 123456789;
	st.local.v2.u32 	[%rd3], {%r584, %r585};
	xor.b32  	%r586, %r579, 362436069;
	add.s32 	%r587, %r582, 521288629;
	st.local.v2.u32 	[%rd3+8], {%r586, %r587};
	xor.b32  	%r588, %r582, 88675123;
	add.s32 	%r589, %r579, 5783321;
	st.local.v2.u32 	[%rd3+16], {%r588, %r589};
	setp.eq.s32 	%p4, %r7, 0;
	@%p4 bra 	$L__BB0_116;
	cvt.s64.s32 	%rd70, %r7;
	mov.b32 	%r1017, 0;
$L__BB0_3:
	mov.u64 	%rd5, %rd70;
	and.b64  	%rd6, %rd5, 3;
	setp.eq.s64 	%p5, %rd6, 0;
	@%p5 bra 	$L__BB0_115;
	mul.wide.u32 	%rd30, %r1017, 3200;
	mov.u64 	%rd31, precalc_xorwow_matrix;
	add.s64 	%rd7, %rd31, %rd30;
	mov.b32 	%r1030, 0;
	mov.u32 	%r1031, %r1030;
	mov.u32 	%r1032, %r1030;
	mov.u32 	%r1033, %r1030;
	mov.u32 	%r1034, %r1030;
	mov.u32 	%r1023, %r1030;
$L__BB0_5:
	mul.wide.u32 	%rd32, %r1023, 4;
	add.s64 	%rd33, %rd3, %rd32;
	ld.local.u32 	%r15, [%rd33+4];
	shl.b32 	%r16, %r1023, 5;
	mov.b32 	%r1029, 0;
$L__BB0_6:
	.pragma "nounroll";
	shr.u32 	%r593, %r15, %r1029;
	and.b32  	%r594, %r593, 1;
	setp.eq.b32 	%p6, %r594, 1;
	not.pred 	%p7, %p6;
	add.s32 	%r595, %r16, %r1029;
	mul.lo.s32 	%r596, %r595, 5;
	mul.wide.u32 	%rd34, %r596, 4;
	add.s64 	%rd8, %rd7, %rd34;
	@%p7 bra 	$L__BB0_8;
	ld.global.u32 	%r597, [%rd8];
	xor.b32  	%r1034, %r1034, %r597;
	ld.global.u32 	%r598, [%rd8+4];
	xor.b32  	%r1033, %r1033, %r598;
	ld.global.u32 	%r599, [%rd8+8];
	xor.b32  	%r1032, %r1032, %r599;
	ld.global.u32 	%r600, [%rd8+12];
	xor.b32  	%r1031, %r1031, %r600;
	ld.global.u32 	%r601, [%rd8+16];
	xor.b32  	%r1030, %r1030, %r601;
$L__BB0_8:
	and.b32  	%r603, %r593, 2;
	setp.eq.s32 	%p8, %r603, 0;
	@%p8 bra 	$L__BB0_10;
	ld.global.u32 	%r604, [%rd8+20];
	xor.b32  	%r1034, %r1034, %r604;
	ld.global.u32 	%r605, [%rd8+24];
	xor.b32  	%r1033, %r1033, %r605;
	ld.global.u32 	%r606, [%rd8+28];
	xor.b32  	%r1032, %r1032, %r606;
	ld.global.u32 	%r607, [%rd8+32];
	xor.b32  	%r1031, %r1031, %r607;
	ld.global.u32 	%r608, [%rd8+36];
	xor.b32  	%r1030, %r1030, %r608;
$L__BB0_10:
	and.b32  	%r610, %r593, 4;
	setp.eq.s32 	%p9, %r610, 0;
	@%p9 bra 	$L__BB0_12;
	ld.global.u32 	%r611, [%rd8+40];
	xor.b32  	%r1034, %r1034, %r611;
	ld.global.u32 	%r612, [%rd8+44];
	xor.b32  	%r1033, %r1033, %r612;
	ld.global.u32 	%r613, [%rd8+48];
	xor.b32  	%r1032, %r1032, %r613;
	ld.global.u32 	%r614, [%rd8+52];
	xor.b32  	%r1031, %r1031, %r614;
	ld.global.u32 	%r615, [%rd8+56];
	xor.b32  	%r1030, %r1030, %r615;
$L__BB0_12:
	and.b32  	%r617, %r593, 8;
	setp.eq.s32 	%p10, %r617, 0;
	@%p10 bra 	$L__BB0_14;
	ld.global.u32 	%r618, [%rd8+60];
	xor.b32  	%r1034, %r1034, %r618;
	ld.global.u32 	%r619, [%rd8+64];
	xor.b32  	%r1033, %r1033, %r619;
	ld.global.u32 	%r620, [%rd8+68];
	xor.b32  	%r1032, %r1032, %r620;
	ld.global.u32 	%r621, [%rd8+72];
	xor.b32  	%r1031, %r1031, %r621;
	ld.global.u32 	%r622, [%rd8+76];
	xor.b32  	%r1030, %r1030, %r622;
$L__BB0_14:
	and.b32  	%r624, %r593, 16;
	setp.eq.s32 	%p11, %r624, 0;
	@%p11 bra 	$L__BB0_16;
	ld.global.u32 	%r625, [%rd8+80];
	xor.b32  	%r1034, %r1034, %r625;
	ld.global.u32 	%r626, [%rd8+84];
	xor.b32  	%r1033, %r1033, %r626;
	ld.global.u32 	%r627, [%rd8+88];
	xor.b32  	%r1032, %r1032, %r627;
	ld.global.u32 	%r628, [%rd8+92];
	xor.b32  	%r1031, %r1031, %r628;
	ld.global.u32 	%r629, [%rd8+96];
	xor.b32  	%r1030, %r1030, %r629;
$L__BB0_16:
	and.b32  	%r631, %r593, 32;
	setp.eq.s32 	%p12, %r631, 0;
	@%p12 bra 	$L__BB0_18;
	ld.global.u32 	%r632, [%rd8+100];
	xor.b32  	%r1034, %r1034, %r632;
	ld.global.u32 	%r633, [%rd8+104];
	xor.b32  	%r1033, %r1033, %r633;
	ld.global.u32 	%r634, [%rd8+108];
	xor.b32  	%r1032, %r1032, %r634;
	ld.global.u32 	%r635, [%rd8+112];
	xor.b32  	%r1031, %r1031, %r635;
	ld.global.u32 	%r636, [%rd8+116];
	xor.b32  	%r1030, %r1030, %r636;
$L__BB0_18:
	and.b32  	%r638, %r593, 64;
	setp.eq.s32 	%p13, %r638, 0;
	@%p13 bra 	$L__BB0_20;
	ld.global.u32 	%r639, [%rd8+120];
	xor.b32  	%r1034, %r1034, %r639;
	ld.global.u32 	%r640, [%rd8+124];
	xor.b32  	%r1033, %r1033, %r640;
	ld.global.u32 	%r641, [%rd8+128];
	xor.b32  	%r1032, %r1032, %r641;
	ld.global.u32 	%r642, [%rd8+132];
	xor.b32  	%r1031, %r1031, %r642;
	ld.global.u32 	%r643, [%rd8+136];
	xor.b32  	%r1030, %r1030, %r643;
$L__BB0_20:
	and.b32  	%r645, %r593, 128;
	setp.eq.s32 	%p14, %r645, 0;
	@%p14 bra 	$L__BB0_22;
	ld.global.u32 	%r646, [%rd8+140];
	xor.b32  	%r1034, %r1034, %r646;
	ld.global.u32 	%r647, [%rd8+144];
	xor.b32  	%r1033, %r1033, %r647;
	ld.global.u32 	%r648, [%rd8+148];
	xor.b32  	%r1032, %r1032, %r648;
	ld.global.u32 	%r649, [%rd8+152];
	xor.b32  	%r1031, %r1031, %r649;
	ld.global.u32 	%r650, [%rd8+156];
	xor.b32  	%r1030, %r1030, %r650;
$L__BB0_22:
	and.b32  	%r652, %r593, 256;
	setp.eq.s32 	%p15, %r652, 0;
	@%p15 bra 	$L__BB0_24;
	ld.global.u32 	%r653, [%rd8+160];
	xor.b32  	%r1034, %r1034, %r653;
	ld.global.u32 	%r654, [%rd8+164];
	xor.b32  	%r1033, %r1033, %r654;
	ld.global.u32 	%r655, [%rd8+168];
	xor.b32  	%r1032, %r1032, %r655;
	ld.global.u32 	%r656, [%rd8+172];
	xor.b32  	%r1031, %r1031, %r656;
	ld.global.u32 	%r657, [%rd8+176];
	xor.b32  	%r1030, %r1030, %r657;
$L__BB0_24:
	and.b32  	%r659, %r593, 512;
	setp.eq.s32 	%p16, %r659, 0;
	@%p16 bra 	$L__BB0_26;
	ld.global.u32 	%r660, [%rd8+180];
	xor.b32  	%r1034, %r1034, %r660;
	ld.global.u32 	%r661, [%rd8+184];
	xor.b32  	%r1033, %r1033, %r661;
	ld.global.u32 	%r662, [%rd8+188];
	xor.b32  	%r1032, %r1032, %r662;
	ld.global.u32 	%r663, [%rd8+192];
	xor.b32  	%r1031, %r1031, %r663;
	ld.global.u32 	%r664, [%rd8+196];
	xor.b32  	%r1030, %r1030, %r664;
$L__BB0_26:
	and.b32  	%r666, %r593, 1024;
	setp.eq.s32 	%p17, %r666, 0;
	@%p17 bra 	$L__BB0_28;
	ld.global.u32 	%r667, [%rd8+200];
	xor.b32  	%r1034, %r1034, %r667;
	ld.global.u32 	%r668, [%rd8+204];
	xor.b32  	%r1033, %r1033, %r668;
	ld.global.u32 	%r669, [%rd8+208];
	xor.b32  	%r1032, %r1032, %r669;
	ld.global.u32 	%r670, [%rd8+212];
	xor.b32  	%r1031, %r1031, %r670;
	ld.global.u32 	%r671, [%rd8+216];
	xor.b32  	%r1030, %r1030, %r671;
$L__BB0_28:
	and.b32  	%r673, %r593, 2048;
	setp.eq.s32 	%p18, %r673, 0;
	@%p18 bra 	$L__BB0_30;
	ld.global.u32 	%r674, [%rd8+220];
	xor.b32  	%r1034, %r1034, %r674;
	ld.global.u32 	%r675, [%rd8+224];
	xor.b32  	%r1033, %r1033, %r675;
	ld.global.u32 	%r676, [%rd8+228];
	xor.b32  	%r1032, %r1032, %r676;
	ld.global.u32 	%r677, [%rd8+232];
	xor.b32  	%r1031, %r1031, %r677;
	ld.global.u32 	%r678, [%rd8+236];
	xor.b32  	%r1030, %r1030, %r678;
$L__BB0_30:
	and.b32  	%r680, %r593, 4096;
	setp.eq.s32 	%p19, %r680, 0;
	@%p19 bra 	$L__BB0_32;
	ld.global.u32 	%r681, [%rd8+240];
	xor.b32  	%r1034, %r1034, %r681;
	ld.global.u32 	%r682, [%rd8+244];
	xor.b32  	%r1033, %r1033, %r682;
	ld.global.u32 	%r683, [%rd8+248];
	xor.b32  	%r1032, %r1032, %r683;
	ld.global.u32 	%r684, [%rd8+252];
	xor.b32  	%r1031, %r1031, %r684;
	ld.global.u32 	%r685, [%rd8+256];
	xor.b32  	%r1030, %r1030, %r685;
$L__BB0_32:
	and.b32  	%r687, %r593, 8192;
	setp.eq.s32 	%p20, %r687, 0;
	@%p20 bra 	$L__BB0_34;
	ld.global.u32 	%r688, [%rd8+260];
	xor.b32  	%r1034, %r1034, %r688;
	ld.global.u32 	%r689, [%rd8+264];
	xor.b32  	%r1033, %r1033, %r689;
	ld.global.u32 	%r690, [%rd8+268];
	xor.b32  	%r1032, %r1032, %r690;
	ld.global.u32 	%r691, [%rd8+272];
	xor.b32  	%r1031, %r1031, %r691;
	ld.global.u32 	%r692, [%rd8+276];
	xor.b32  	%r1030, %r1030, %r692;
$L__BB0_34:
	and.b32  	%r694, %r593, 16384;
	setp.eq.s32 	%p21, %r694, 0;
	@%p21 bra 	$L__BB0_36;
	ld.global.u32 	%r695, [%rd8+280];
	xor.b32  	%r1034, %r1034, %r695;
	ld.global.u32 	%r696, [%rd8+284];
	xor.b32  	%r1033, %r1033, %r696;
	ld.global.u32 	%r697, [%rd8+288];
	xor.b32  	%r1032, %r1032, %r697;
	ld.global.u32 	%r698, [%rd8+292];
	xor.b32  	%r1031, %r1031, %r698;
	ld.global.u32 	%r699, [%rd8+296];
	xor.b32  	%r1030, %r1030, %r699;
$L__BB0_36:
	and.b32  	%r701, %r593, 32768;
	setp.eq.s32 	%p22, %r701, 0;
	@%p22 bra 	$L__BB0_38;
	ld.global.u32 	%r702, [%rd8+300];
	xor.b32  	%r1034, %r1034, %r702;
	ld.global.u32 	%r703, [%rd8+304];
	xor.b32  	%r1033, %r1033, %r703;
	ld.global.u32 	%r704, [%rd8+308];
	xor.b32  	%r1032, %r1032, %r704;
	ld.global.u32 	%r705, [%rd8+312];
	xor.b32  	%r1031, %r1031, %r705;
	ld.global.u32 	%r706, [%rd8+316];
	xor.b32  	%r1030, %r1030, %r706;
$L__BB0_38:
	add.s32 	%r1029, %r1029, 16;
	setp.ne.s32 	%p23, %r1029, 32;
	@%p23 bra 	$L__BB0_6;
	mad.lo.s32 	%r707, %r1023, -31, %r16;
	add.s32 	%r1023, %r707, 1;
	setp.ne.s32 	%p24, %r1023, 5;
	@%p24 bra 	$L__BB0_5;
	st.local.u32 	[%rd3+4], %r1034;
	st.local.v2.u32 	[%rd3+8], {%r1033, %r1032};
	st.local.v2.u32 	[%rd3+16], {%r1031, %r1030};
	setp.eq.s64 	%p25, %rd6, 1;
	@%p25 bra 	$L__BB0_115;
	mov.b32 	%r1122, 0;
	mov.u32 	%r1123, %r1122;
	mov.u32 	%r1124, %r1122;
	mov.u32 	%r1125, %r1122;
	mov.u32 	%r1126, %r1122;
	mov.u32 	%r1115, %r1122;
$L__BB0_42:
	mul.wide.u32 	%rd35, %r1115, 4;
	add.s64 	%rd36, %rd3, %rd35;
	ld.local.u32 	%r191, [%rd36+4];
	shl.b32 	%r192, %r1115, 5;
	mov.b32 	%r1121, 0;
$L__BB0_43:
	.pragma "nounroll";
	shr.u32 	%r710, %r191, %r1121;
	and.b32  	%r711, %r710, 1;
	setp.eq.b32 	%p26, %r711, 1;
	not.pred 	%p27, %p26;
	add.s32 	%r712, %r192, %r1121;
	mul.lo.s32 	%r713, %r712, 5;
	mul.wide.u32 	%rd37, %r713, 4;
	add.s64 	%rd9, %rd7, %rd37;
	@%p27 bra 	$L__BB0_45;
	ld.global.u32 	%r714, [%rd9];
	xor.b32  	%r1126, %r1126, %r714;
	ld.global.u32 	%r715, [%rd9+4];
	xor.b32  	%r1125, %r1125, %r715;
	ld.global.u32 	%r716, [%rd9+8];
	xor.b32  	%r1124, %r1124, %r716;
	ld.global.u32 	%r717, [%rd9+12];
	xor.b32  	%r1123, %r1123, %r717;
	ld.global.u32 	%r718, [%rd9+16];
	xor.b32  	%r1122, %r1122, %r718;
$L__BB0_45:
	and.b32  	%r720, %r710, 2;
	setp.eq.s32 	%p28, %r720, 0;
	@%p28 bra 	$L__BB0_47;
	ld.global.u32 	%r721, [%rd9+20];
	xor.b32  	%r1126, %r1126, %r721;
	ld.global.u32 	%r722, [%rd9+24];
	xor.b32  	%r1125, %r1125, %r722;
	ld.global.u32 	%r723, [%rd9+28];
	xor.b32  	%r1124, %r1124, %r723;
	ld.global.u32 	%r724, [%rd9+32];
	xor.b32  	%r1123, %r1123, %r724;
	ld.global.u32 	%r725, [%rd9+36];
	xor.b32  	%r1122, %r1122, %r725;
$L__BB0_47:
	and.b32  	%r727, %r710, 4;
	setp.eq.s32 	%p29, %r727, 0;
	@%p29 bra 	$L__BB0_49;
	ld.global.u32 	%r728, [%rd9+40];
	xor.b32  	%r1126, %r1126, %r728;
	ld.global.u32 	%r729, [%rd9+44];
	xor.b32  	%r1125, %r1125, %r729;
	ld.global.u32 	%r730, [%rd9+48];
	xor.b32  	%r1124, %r1124, %r730;
	ld.global.u32 	%r731, [%rd9+52];
	xor.b32  	%r1123, %r1123, %r731;
	ld.global.u32 	%r732, [%rd9+56];
	xor.b32  	%r1122, %r1122, %r732;
$L__BB0_49:
	and.b32  	%r734, %r710, 8;
	setp.eq.s32 	%p30, %r734, 0;
	@%p30 bra 	$L__BB0_51;
	ld.global.u32 	%r735, [%rd9+60];
	xor.b32  	%r1126, %r1126, %r735;
	ld.global.u32 	%r736, [%rd9+64];
	xor.b32  	%r1125, %r1125, %r736;
	ld.global.u32 	%r737, [%rd9+68];
	xor.b32  	%r1124, %r1124, %r737;
	ld.global.u32 	%r738, [%rd9+72];
	xor.b32  	%r1123, %r1123, %r738;
	ld.global.u32 	%r739, [%rd9+76];
	xor.b32  	%r1122, %r1122, %r739;
$L__BB0_51:
	and.b32  	%r741, %r710, 16;
	setp.eq.s32 	%p31, %r741, 0;
	@%p31 bra 	$L__BB0_53;
	ld.global.u32 	%r742, [%rd9+80];
	xor.b32  	%r1126, %r1126, %r742;
	ld.global.u32 	%r743, [%rd9+84];
	xor.b32  	%r1125, %r1125, %r743;
	ld.global.u32 	%r744, [%rd9+88];
	xor.b32  	%r1124, %r1124, %r744;
	ld.global.u32 	%r745, [%rd9+92];
	xor.b32  	%r1123, %r1123, %r745;
	ld.global.u32 	%r746, [%rd9+96];
	xor.b32  	%r1122, %r1122, %r746;
$L__BB0_53:
	and.b32  	%r748, %r710, 32;
	setp.eq.s32 	%p32, %r748, 0;
	@%p32 bra 	$L__BB0_55;
	ld.global.u32 	%r749, [%rd9+100];
	xor.b32  	%r1126, %r1126, %r749;
	ld.global.u32 	%r750, [%rd9+104];
	xor.b32  	%r1125, %r1125, %r750;
	ld.global.u32 	%r751, [%rd9+108];
	xor.b32  	%r1124, %r1124, %r751;
	ld.global.u32 	%r752, [%rd9+112];
	xor.b32  	%r1123, %r1123, %r752;
	ld.global.u32 	%r753, [%rd9+116];
	xor.b32  	%r1122, %r1122, %r753;
$L__BB0_55:
	and.b32  	%r755, %r710, 64;
	setp.eq.s32 	%p33, %r755, 0;
	@%p33 bra 	$L__BB0_57;
	ld.global.u32 	%r756, [%rd9+120];
	xor.b32  	%r1126, %r1126, %r756;
	ld.global.u32 	%r757, [%rd9+124];
	xor.b32  	%r1125, %r1125, %r757;
	ld.global.u32 	%r758, [%rd9+128];
	xor.b32  	%r1124, %r1124, %r758;
	ld.global.u32 	%r759, [%rd9+132];
	xor.b32  	%r1123, %r1123, %r759;
	ld.global.u32 	%r760, [%rd9+136];
	xor.b32  	%r1122, %r1122, %r760;
$L__BB0_57:
	and.b32  	%r762, %r710, 128;
	setp.eq.s32 	%p34, %r762, 0;
	@%p34 bra 	$L__BB0_59;
	ld.global.u32 	%r763, [%rd9+140];
	xor.b32  	%r1126, %r1126, %r763;
	ld.global.u32 	%r764, [%rd9+144];
	xor.b32  	%r1125, %r1125, %r764;
	ld.global.u32 	%r765, [%rd9+148];
	xor.b32  	%r1124, %r1124, %r765;
	ld.global.u32 	%r766, [%rd9+152];
	xor.b32  	%r1123, %r1123, %r766;
	ld.global.u32 	%r767, [%rd9+156];
	xor.b32  	%r1122, %r1122, %r767;
$L__BB0_59:
	and.b32  	%r769, %r710, 256;
	setp.eq.s32 	%p35, %r769, 0;
	@%p35 bra 	$L__BB0_61;
	ld.global.u32 	%r770, [%rd9+160];
	xor.b32  	%r1126, %r1126, %r770;
	ld.global.u32 	%r771, [%rd9+164];
	xor.b32  	%r1125, %r1125, %r771;
	ld.global.u32 	%r772, [%rd9+168];
	xor.b32  	%r1124, %r1124, %r772;
	ld.global.u32 	%r773, [%rd9+172];
	xor.b32  	%r1123, %r1123, %r773;
	ld.global.u32 	%r774, [%rd9+176];
	xor.b32  	%r1122, %r1122, %r774;
$L__BB0_61:
	and.b32  	%r776, %r710, 512;
	setp.eq.s32 	%p36, %r776, 0;
	@%p36 bra 	$L__BB0_63;
	ld.global.u32 	%r777, [%rd9+180];
	xor.b32  	%r1126, %r1126, %r777;
	ld.global.u32 	%r778, [%rd9+184];
	xor.b32  	%r1125, %r1125, %r778;
	ld.global.u32 	%r779, [%rd9+188];
	xor.b32  	%r1124, %r1124, %r779;
	ld.global.u32 	%r780, [%rd9+192];
	xor.b32  	%r1123, %r1123, %r780;
	ld.global.u32 	%r781, [%rd9+196];
	xor.b32  	%r1122, %r1122, %r781;
$L__BB0_63:
	and.b32  	%r783, %r710, 1024;
	setp.eq.s32 	%p37, %r783, 0;
	@%p37 bra 	$L__BB0_65;
	ld.global.u32 	%r784, [%rd9+200];
	xor.b32  	%r1126, %r1126, %r784;
	ld.global.u32 	%r785, [%rd9+204];
	xor.b32  	%r1125, %r1125, %r785;
	ld.global.u32 	%r786, [%rd9+208];
	xor.b32  	%r1124, %r1124, %r786;
	ld.global.u32 	%r787, [%rd9+212];
	xor.b32  	%r1123, %r1123, %r787;
	ld.global.u32 	%r788, [%rd9+216];
	xor.b32  	%r1122, %r1122, %r788;
$L__BB0_65:
	and.b32  	%r790, %r710, 2048;
	setp.eq.s32 	%p38, %r790, 0;
	@%p38 bra 	$L__BB0_67;
	ld.global.u32 	%r791, [%rd9+220];
	xor.b32  	%r1126, %r1126, %r791;
	ld.global.u32 	%r792, [%rd9+224];
	xor.b32  	%r1125, %r1125, %r792;
	ld.global.u32 	%r793, [%rd9+228];
	xor.b32  	%r1124, %r1124, %r793;
	ld.global.u32 	%r794, [%rd9+232];
	xor.b32  	%r1123, %r1123, %r794;
	ld.global.u32 	%r795, [%rd9+236];
	xor.b32  	%r1122, %r1122, %r795;
$L__BB0_67:
	and.b32  	%r797, %r710, 4096;
	setp.eq.s32 	%p39, %r797, 0;
	@%p39 bra 	$L__BB0_69;
	ld.global.u32 	%r798, [%rd9+240];
	xor.b32  	%r1126, %r1126, %r798;
	ld.global.u32 	%r799, [%rd9+244];
	xor.b32  	%r1125, %r1125, %r799;
	ld.global.u32 	%r800, [%rd9+248];
	xor.b32  	%r1124, %r1124, %r800;
	ld.global.u32 	%r801, [%rd9+252];
	xor.b32  	%r1123, %r1123, %r801;
	ld.global.u32 	%r802, [%rd9+256];
	xor.b32  	%r1122, %r1122, %r802;
$L__BB0_69:
	and.b32  	%r804, %r710, 8192;
	setp.eq.s32 	%p40, %r804, 0;
	@%p40 bra 	$L__BB0_71;
	ld.global.u32 	%r805, [%rd9+260];
	xor.b32  	%r1126, %r1126, %r805;
	ld.global.u32 	%r806, [%rd9+264];
	xor.b32  	%r1125, %r1125, %r806;
	ld.global.u32 	%r807, [%rd9+268];
	xor.b32  	%r1124, %r1124, %r807;
	ld.global.u32 	%r808, [%rd9+272];
	xor.b32  	%r1123, %r1123, %r808;
	ld.global.u32 	%r809, [%rd9+276];
	xor.b32  	%r1122, %r1122, %r809;
$L__BB0_71:
	and.b32  	%r811, %r710, 16384;
	setp.eq.s32 	%p41, %r811, 0;
	@%p41 bra 	$L__BB0_73;
	ld.global.u32 	%r812, [%rd9+280];
	xor.b32  	%r1126, %r1126, %r812;
	ld.global.u32 	%r813, [%rd9+284];
	xor.b32  	%r1125, %r1125, %r813;
	ld.global.u32 	%r814, [%rd9+288];
	xor.b32  	%r1124, %r1124, %r814;
	ld.global.u32 	%r815, [%rd9+292];
	xor.b32  	%r1123, %r1123, %r815;
	ld.global.u32 	%r816, [%rd9+296];
	xor.b32  	%r1122, %r1122, %r816;
$L__BB0_73:
	and.b32  	%r818, %r710, 32768;
	setp.eq.s32 	%p42, %r818, 0;
	@%p42 bra 	$L__BB0_75;
	ld.global.u32 	%r819, [%rd9+300];
	xor.b32  	%r1126, %r1126, %r819;
	ld.global.u32 	%r820, [%rd9+304];
	xor.b32  	%r1125, %r1125, %r820;
	ld.global.u32 	%r821, [%rd9+308];
	xor.b32  	%r1124, %r1124, %r821;
	ld.global.u32 	%r822, [%rd9+312];
	xor.b32  	%r1123, %r1123, %r822;
	ld.global.u32 	%r823, [%rd9+316];
	xor.b32  	%r1122, %r1122, %r823;
$L__BB0_75:
	add.s32 	%r1121, %r1121, 16;
	setp.ne.s32 	%p43, %r1121, 32;
	@%p43 bra 	$L__BB0_43;
	mad.lo.s32 	%r824, %r1115, -31, %r192;
	add.s32 	%r1115, %r824, 1;
	setp.ne.s32 	%p44, %r1115, 5;
	@%p44 bra 	$L__BB0_42;
	st.local.u32 	[%rd3+4], %r1126;
	st.local.v2.u32 	[%rd3+8], {%r1125, %r1124};
	st.local.v2.u32 	[%rd3+16], {%r1123, %r1122};
	setp.ne.s64 	%p45, %rd6, 3;
	@%p45 bra 	$L__BB0_115;
	mov.b32 	%r1214, 0;
	mov.u32 	%r1215, %r1214;
	mov.u32 	%r1216, %r1214;
	mov.u32 	%r1217, %r1214;
	mov.u32 	%r1218, %r1214;
	mov.u32 	%r1207, %r1214;
$L__BB0_79:
	mul.wide.u32 	%rd38, %r1207, 4;
	add.s64 	%rd39, %rd3, %rd38;
	ld.local.u32 	%r367, [%rd39+4];
	shl.b32 	%r368, %r1207, 5;
	mov.b32 	%r1213, 0;
$L__BB0_80:
	.pragma "nounroll";
	shr.u32 	%r827, %r367, %r1213;
	and.b32  	%r828, %r827, 1;
	setp.eq.b32 	%p46, %r828, 1;
	not.pred 	%p47, %p46;
	add.s32 	%r829, %r368, %r1213;
	mul.lo.s32 	%r830, %r829, 5;
	mul.wide.u32 	%rd40, %r830, 4;
	add.s64 	%rd10, %rd7, %rd40;
	@%p47 bra 	$L__BB0_82;
	ld.global.u32 	%r831, [%rd10];
	xor.b32  	%r1218, %r1218, %r831;
	ld.global.u32 	%r832, [%rd10+4];
	xor.b32  	%r1217, %r1217, %r832;
	ld.global.u32 	%r833, [%rd10+8];
	xor.b32  	%r1216, %r1216, %r833;
	ld.global.u32 	%r834, [%rd10+12];
	xor.b32  	%r1215, %r1215, %r834;
	ld.global.u32 	%r835, [%rd10+16];
	xor.b32  	%r1214, %r1214, %r835;
$L__BB0_82:
	and.b32  	%r837, %r827, 2;
	setp.eq.s32 	%p48, %r837, 0;
	@%p48 bra 	$L__BB0_84;
	ld.global.u32 	%r838, [%rd10+20];
	xor.b32  	%r1218, %r1218, %r838;
	ld.global.u32 	%r839, [%rd10+24];
	xor.b32  	%r1217, %r1217, %r839;
	ld.global.u32 	%r840, [%rd10+28];
	xor.b32  	%r1216, %r1216, %r840;
	ld.global.u32 	%r841, [%rd10+32];
	xor.b32  	%r1215, %r1215, %r841;
	ld.global.u32 	%r842, [%rd10+36];
	xor.b32  	%r1214, %r1214, %r842;
$L__BB0_84:
	and.b32  	%r844, %r827, 4;
	setp.eq.s32 	%p49, %r844, 0;
	@%p49 bra 	$L__BB0_86;
	ld.global.u32 	%r845, [%rd10+40];
	xor.b32  	%r1218, %r1218, %r845;
	ld.global.u32 	%r846, [%rd10+44];
	xor.b32  	%r1217, %r1217, %r846;
	ld.global.u32 	%r847, [%rd10+48];
	xor.b32  	%r1216, %r1216, %r847;
	ld.global.u32 	%r848, [%rd10+52];
	xor.b32  	%r1215, %r1215, %r848;
	ld.global.u32 	%r849, [%rd10+56];
	xor.b32  	%r1214, %r1214, %r849;
$L__BB0_86:
	and.b32  	%r851, %r827, 8;
	setp.eq.s32 	%p50, %r851, 0;
	@%p50 bra 	$L__BB0_88;
	ld.global.u32 	%r852, [%rd10+60];
	xor.b32  	%r1218, %r1218, %r852;
	ld.global.u32 	%r853, [%rd10+64];
	xor.b32  	%r1217, %r1217, %r853;
	ld.global.u32 	%r854, [%rd10+68];
	xor.b32  	%r1216, %r1216, %r854;
	ld.global.u32 	%r855, [%rd10+72];
	xor.b32  	%r1215, %r1215, %r855;
	ld.global.u32 	%r856, [%rd10+76];
	xor.b32  	%r1214, %r1214, %r856;
$L__BB0_88:
	and.b32  	%r858, %r827, 16;
	setp.eq.s32 	%p51, %r858, 0;
	@%p51 bra 	$L__BB0_90;
	ld.global.u32 	%r859, [%rd10+80];
	xor.b32  	%r1218, %r1218, %r859;
	ld.global.u32 	%r860, [%rd10+84];
	xor.b32  	%r1217, %r1217, %r860;
	ld.global.u32 	%r861, [%rd10+88];
	xor.b32  	%r1216, %r1216, %r861;
	ld.global.u32 	%r862, [%rd10+92];
	xor.b32  	%r1215, %r1215, %r862;
	ld.global.u32 	%r863, [%rd10+96];
	xor.b32  	%r1214, %r1214, %r863;
$L__BB0_90:
	and.b32  	%r865, %r827, 32;
	setp.eq.s32 	%p52, %r865, 0;
	@%p52 bra 	$L__BB0_92;
	ld.global.u32 	%r866, [%rd10+100];
	xor.b32  	%r1218, %r1218, %r866;
	ld.global.u32 	%r867, [%rd10+104];
	xor.b32  	%r1217, %r1217, %r867;
	ld.global.u32 	%r868, [%rd10+108];
	xor.b32  	%r1216, %r1216, %r868;
	ld.global.u32 	%r869, [%rd10+112];
	xor.b32  	%r1215, %r1215, %r869;
	ld.global.u32 	%r870, [%rd10+116];
	xor.b32  	%r1214, %r1214, %r870;
$L__BB0_92:
	and.b32  	%r872, %r827, 64;
	setp.eq.s32 	%p53, %r872, 0;
	@%p53 bra 	$L__BB0_94;
	ld.global.u32 	%r873, [%rd10+120];
	xor.b32  	%r1218, %r1218, %r873;
	ld.global.u32 	%r874, [%rd10+124];
	xor.b32  	%r1217, %r1217, %r874;
	ld.global.u32 	%r875, [%rd10+128];
	xor.b32  	%r1216, %r1216, %r875;
	ld.global.u32 	%r876, [%rd10+132];
	xor.b32  	%r1215, %r1215, %r876;
	ld.global.u32 	%r877, [%rd10+136];
	xor.b32  	%r1214, %r1214, %r877;
$L__BB0_94:
	and.b32  	%r879, %r827, 128;
	setp.eq.s32 	%p54, %r879, 0;
	@%p54 bra 	$L__BB0_96;
	ld.global.u32 	%r880, [%rd10+140];
	xor.b32  	%r1218, %r1218, %r880;
	ld.global.u32 	%r881, [%rd10+144];
	xor.b32  	%r1217, %r1217, %r881;
	ld.global.u32 	%r882, [%rd10+148];
	xor.b32  	%r1216, %r1216, %r882;
	ld.global.u32 	%r883, [%rd10+152];
	xor.b32  	%r1215, %r1215, %r883;
	ld.global.u32 	%r884, [%rd10+156];
	xor.b32  	%r1214, %r1214, %r884;
$L__BB0_96:
	and.b32  	%r886, %r827, 256;
	setp.eq.s32 	%p55, %r886, 0;
	@%p55 bra 	$L__BB0_98;
	ld.global.u32 	%r887, [%rd10+160];
	xor.b32  	%r1218, %r1218, %r887;
	ld.global.u32 	%r888, [%rd10+164];
	xor.b32  	%r1217, %r1217, %r888;
	ld.global.u32 	%r889, [%rd10+168];
	xor.b32  	%r1216, %r1216, %r889;
	ld.global.u32 	%r890, [%rd10+172];
	xor.b32  	%r1215, %r1215, %r890;
	ld.global.u32 	%r891, [%rd10+176];
	xor.b32  	%r1214, %r1214, %r891;
$L__BB0_98:
	and.b32  	%r893, %r827, 512;
	setp.eq.s32 	%p56, %r893, 0;
	@%p56 bra 	$L__BB0_100;
	ld.global.u32 	%r894, [%rd10+180];
	xor.b32  	%r1218, %r1218, %r894;
	ld.global.u32 	%r895, [%rd10+184];
	xor.b32  	%r1217, %r1217, %r895;
	ld.global.u32 	%r896, [%rd10+188];
	xor.b32  	%r1216, %r1216, %r896;
	ld.global.u32 	%r897, [%rd10+192];
	xor.b32  	%r1215, %r1215, %r897;
	ld.global.u32 	%r898, [%rd10+196];
	xor.b32  	%r1214, %r1214, %r898;
$L__BB0_100:
	and.b32  	%r900, %r827, 1024;
	setp.eq.s32 	%p57, %r900, 0;
	@%p57 bra 	$L__BB0_102;
	ld.global.u32 	%r901, [%rd10+200];
	xor.b32  	%r1218, %r1218, %r901;
	ld.global.u32 	%r902, [%rd10+204];
	xor.b32  	%r1217, %r1217, %r902;
	ld.global.u32 	%r903, [%rd10+208];
	xor.b32  	%r1216, %r1216, %r903;
	ld.global.u32 	%r904, [%rd10+212];
	xor.b32  	%r1215, %r1215, %r904;
	ld.global.u32 	%r905, [%rd10+216];
	xor.b32  	%r1214, %r1214, %r905;
$L__BB0_102:
	and.b32  	%r907, %r827, 2048;
	setp.eq.s32 	%p58, %r907, 0;
	@%p58 bra 	$L__BB0_104;
	ld.global.u32 	%r908, [%rd10+220];
	xor.b32  	%r1218, %r1218, %r908;
	ld.global.u32 	%r909, [%rd10+224];
	xor.b32  	%r1217, %r1217, %r909;
	ld.global.u32 	%r910, [%rd10+228];
	xor.b32  	%r1216, %r1216, %r910;
	ld.global.u32 	%r911, [%rd10+232];
	xor.b32  	%r1215, %r1215, %r911;
	ld.global.u32 	%r912, [%rd10+236];
	xor.b32  	%r1214, %r1214, %r912;
$L__BB0_104:
	and.b32  	%r914, %r827, 4096;
	setp.eq.s32 	%p59, %r914, 0;
	@%p59 bra 	$L__BB0_106;
	ld.global.u32 	%r915, [%rd10+240];
	xor.b32  	%r1218, %r1218, %r915;
	ld.global.u32 	%r916, [%rd10+244];
	xor.b32  	%r1217, %r1217, %r916;
	ld.global.u32 	%r917, [%rd10+248];
	xor.b32  	%r1216, %r1216, %r917;
	ld.global.u32 	%r918, [%rd10+252];
	xor.b32  	%r1215, %r1215, %r918;
	ld.global.u32 	%r919, [%rd10+256];
	xor.b32  	%r1214, %r1214, %r919;
$L__BB0_106:
	and.b32  	%r921, %r827, 8192;
	setp.eq.s32 	%p60, %r921, 0;
	@%p60 bra 	$L__BB0_108;
	ld.global.u32 	%r922, [%rd10+260];
	xor.b32  	%r1218, %r1218, %r922;
	ld.global.u32 	%r923, [%rd10+264];
	xor.b32  	%r1217, %r1217, %r923;
	ld.global.u32 	%r924, [%rd10+268];
	xor.b32  	%r1216, %r1216, %r924;
	ld.global.u32 	%r925, [%rd10+272];
	xor.b32  	%r1215, %r1215, %r925;
	ld.global.u32 	%r926, [%rd10+276];
	xor.b32  	%r1214, %r1214, %r926;
$L__BB0_108:
	and.b32  	%r928, %r827, 16384;
	setp.eq.s32 	%p61, %r928, 0;
	@%p61 bra 	$L__BB0_110;
	ld.global.u32 	%r929, [%rd10+280];
	xor.b32  	%r1218, %r1218, %r929;
	ld.global.u32 	%r930, [%rd10+284];
	xor.b32  	%r1217, %r1217, %r930;
	ld.global.u32 	%r931, [%rd10+288];
	xor.b32  	%r1216, %r1216, %r931;
	ld.global.u32 	%r932, [%rd10+292];
	xor.b32  	%r1215, %r1215, %r932;
	ld.global.u32 	%r933, [%rd10+296];
	xor.b32  	%r1214, %r1214, %r933;
$L__BB0_110:
	and.b32  	%r935, %r827, 32768;
	setp.eq.s32 	%p62, %r935, 0;
	@%p62 bra 	$L__BB0_112;
	ld.global.u32 	%r936, [%rd10+300];
	xor.b32  	%r1218, %r1218, %r936;
	ld.global.u32 	%r937, [%rd10+304];
	xor.b32  	%r1217, %r1217, %r937;
	ld.global.u32 	%r938, [%rd10+308];
	xor.b32  	%r1216, %r1216, %r938;
	ld.global.u32 	%r939, [%rd10+312];
	xor.b32  	%r1215, %r1215, %r939;
	ld.global.u32 	%r940, [%rd10+316];
	xor.b32  	%r1214, %r1214, %r940;
$L__BB0_112:
	add.s32 	%r1213, %r1213, 16;
	setp.ne.s32 	%p63, %r1213, 32;
	@%p63 bra 	$L__BB0_80;
	mad.lo.s32 	%r941, %r1207, -31, %r368;
	add.s32 	%r1207, %r941, 1;
	setp.ne.s32 	%p64, %r1207, 5;
	@%p64 bra 	$L__BB0_79;
	st.local.u32 	[%rd3+4], %r1218;
	st.local.v2.u32 	[%rd3+8], {%r1217, %r1216};
	st.local.v2.u32 	[%rd3+16], {%r1215, %r1214};
$L__BB0_115:
	shr.u64 	%rd70, %rd5, 2;
	add.s32 	%r1017, %r1017, 1;
	setp.gt.u64 	%p65, %rd5, 3;
	@%p65 bra 	$L__BB0_3;
$L__BB0_116:
	ld.param.u32 	%r1015, [_Z16stressTestKernelPfS_iii_param_4];
	mov.b32 	%r942, 0;
	st.local.v2.u32 	[%rd3+24], {%r942, %r942};
	st.local.u32 	[%rd3+32], %r942;
	mov.b64 	%rd41, 0;
	st.local.u64 	[%rd3+40], %rd41;
	setp.lt.s32 	%p66, %r1015, 1;
	mov.f32 	%f71, 0f00000000;
	@%p66 bra 	$L__BB0_135;
	ld.param.u64 	%rd68, [_Z16stressTestKernelPfS_iii_param_1];
	ld.param.u64 	%rd67, [_Z16stressTestKernelPfS_iii_param_0];
	mov.u32 	%r944, %ntid.y;
	mad.lo.s32 	%r945, %r4, %r944, %r5;
	mov.u32 	%r946, %ntid.x;
	mad.lo.s32 	%r947, %r1, %r946, %r2;
	mad.lo.s32 	%r948, %r570, %r945, %r947;
	cvta.to.global.u64 	%rd42, %rd67;
	mul.wide.s32 	%rd43, %r948, 4;
	add.s64 	%rd12, %rd42, %rd43;
	cvta.to.global.u64 	%rd44, %rd68;
	add.s64 	%rd13, %rd44, %rd43;
	mov.f32 	%f71, 0f00000000;
	mov.b32 	%r1294, 0;
	mov.u64 	%rd55, __cudart_i2opi_f;
$L__BB0_118:
	ld.global.f32 	%f2, [%rd12];
	ld.local.v2.u32 	{%r949, %r950}, [%rd3];
	shr.u32 	%r951, %r950, 2;
	xor.b32  	%r952, %r951, %r950;
	ld.local.v2.u32 	{%r953, %r954}, [%rd3+8];
	ld.local.v2.u32 	{%r955, %r956}, [%rd3+16];
	st.local.v2.u32 	[%rd3+8], {%r954, %r955};
	shl.b32 	%r957, %r956, 4;
	shl.b32 	%r958, %r952, 1;
	xor.b32  	%r959, %r958, %r957;
	xor.b32  	%r960, %r959, %r952;
	xor.b32  	%r961, %r960, %r956;
	st.local.v2.u32 	[%rd3+16], {%r956, %r961};
	add.s32 	%r962, %r949, 362437;
	st.local.v2.u32 	[%rd3], {%r962, %r953};
	add.s32 	%r963, %r961, %r962;
	cvt.rn.f32.u32 	%f19, %r963;
	fma.rn.f32 	%f3, %f19, 0f2F800000, 0f2F000000;
	mul.f32 	%f20, %f2, 0f3F22F983;
	cvt.rni.s32.f32 	%r1298, %f20;
	cvt.rn.f32.s32 	%f21, %r1298;
	fma.rn.f32 	%f22, %f21, 0fBFC90FDA, %f2;
	fma.rn.f32 	%f23, %f21, 0fB3A22168, %f22;
	fma.rn.f32 	%f69, %f21, 0fA7C234C5, %f23;
	abs.f32 	%f5, %f2;
	setp.ltu.f32 	%p67, %f5, 0f47CE4780;
	@%p67 bra 	$L__BB0_126;
	setp.neu.f32 	%p68, %f5, 0f7F800000;
	@%p68 bra 	$L__BB0_121;
	mov.f32 	%f26, 0f00000000;
	mul.rn.f32 	%f69, %f2, %f26;
	mov.b32 	%r1298, 0;
	bra.uni 	$L__BB0_126;
$L__BB0_121:
	mov.b32 	%r540, %f2;
	mov.b64 	%rd73, 0;
	mov.b32 	%r1295, 0;
	mov.u64 	%rd71, %rd55;
	mov.u64 	%rd72, %rd2;
$L__BB0_122:
	.pragma "nounroll";
	ld.global.nc.u32 	%r965, [%rd71];
	shl.b32 	%r966, %r540, 8;
	or.b32  	%r967, %r966, -2147483648;
	mad.wide.u32 	%rd47, %r965, %r967, %rd73;
	shr.u64 	%rd73, %rd47, 32;
	st.local.u32 	[%rd72], %rd47;
	add.s32 	%r1295, %r1295, 1;
	add.s64 	%rd72, %rd72, 4;
	add.s64 	%rd71, %rd71, 4;
	setp.ne.s32 	%p69, %r1295, 6;
	@%p69 bra 	$L__BB0_122;
	shr.u32 	%r968, %r540, 23;
	st.local.u32 	[%rd2+24], %rd73;
	and.b32  	%r543, %r968, 31;
	and.b32  	%r969, %r968, 224;
	add.s32 	%r970, %r969, -128;
	shr.u32 	%r971, %r970, 5;
	mul.wide.u32 	%rd48, %r971, 4;
	sub.s64 	%rd20, %rd2, %rd48;
	ld.local.u32 	%r1296, [%rd20+24];
	ld.local.u32 	%r1297, [%rd20+20];
	setp.eq.s32 	%p70, %r543, 0;
	@%p70 bra 	$L__BB0_125;
	shf.l.wrap.b32 	%r1296, %r1297, %r1296, %r543;
	ld.local.u32 	%r972, [%rd20+16];
	shf.l.wrap.b32 	%r1297, %r972, %r1297, %r543;
$L__BB0_125:
	shr.u32 	%r973, %r1296, 30;
	shf.l.wrap.b32 	%r974, %r1297, %r1296, 2;
	shl.b32 	%r975, %r1297, 2;
	shr.u32 	%r976, %r974, 31;
	add.s32 	%r977, %r976, %r973;
	neg.s32 	%r978, %r977;
	setp.lt.s32 	%p71, %r540, 0;
	selp.b32 	%r1298, %r978, %r977, %p71;
	xor.b32  	%r979, %r974, %r540;
	shr.s32 	%r980, %r974, 31;
	xor.b32  	%r981, %r980, %r974;
	xor.b32  	%r982, %r980, %r975;
	cvt.u64.u32 	%rd49, %r981;
	shl.b64 	%rd50, %rd49, 32;
	cvt.u64.u32 	%rd51, %r982;
	or.b64  	%rd52, %rd50, %rd51;
	cvt.rn.f64.s64 	%fd1, %rd52;
	mul.f64 	%fd2, %fd1, 0d3BF921FB54442D19;
	cvt.rn.f32.f64 	%f24, %fd2;
	neg.f32 	%f25, %f24;
	setp.lt.s32 	%p72, %r979, 0;
	selp.f32 	%f69, %f25, %f24, %p72;
$L__BB0_126:
	mul.rn.f32 	%f27, %f69, %f69;
	and.b32  	%r984, %r1298, 1;
	setp.eq.b32 	%p73, %r984, 1;
	selp.f32 	%f28, 0f3F800000, %f69, %p73;
	fma.rn.f32 	%f29, %f27, %f28, 0f00000000;
	fma.rn.f32 	%f30, %f27, 0f37CBAC00, 0fBAB607ED;
	selp.f32 	%f31, %f30, 0fB94D4153, %p73;
	selp.f32 	%f32, 0f3D2AAABB, 0f3C0885E4, %p73;
	fma.rn.f32 	%f33, %f31, %f27, %f32;
	selp.f32 	%f34, 0fBEFFFFFF, 0fBE2AAAA8, %p73;
	fma.rn.f32 	%f35, %f33, %f27, %f34;
	fma.rn.f32 	%f36, %f35, %f29, %f28;
	and.b32  	%r985, %r1298, 2;
	setp.eq.s32 	%p74, %r985, 0;
	mov.f32 	%f37, 0f00000000;
	sub.f32 	%f38, %f37, %f36;
	selp.f32 	%f9, %f36, %f38, %p74;
	mul.f32 	%f39, %f3, 0f3F22F983;
	cvt.rni.s32.f32 	%r1302, %f39;
	cvt.rn.f32.s32 	%f40, %r1302;
	fma.rn.f32 	%f41, %f40, 0fBFC90FDA, %f3;
	fma.rn.f32 	%f42, %f40, 0fB3A22168, %f41;
	fma.rn.f32 	%f70, %f40, 0fA7C234C5, %f42;
	abs.f32 	%f11, %f3;
	setp.ltu.f32 	%p75, %f11, 0f47CE4780;
	@%p75 bra 	$L__BB0_134;
	setp.neu.f32 	%p76, %f11, 0f7F800000;
	@%p76 bra 	$L__BB0_129;
	mov.f32 	%f45, 0f00000000;
	mul.rn.f32 	%f70, %f3, %f45;
	mov.b32 	%r1302, 0;
	bra.uni 	$L__BB0_134;
$L__BB0_129:
	mov.b32 	%r553, %f3;
	mov.b64 	%rd74, 0;
	mov.b32 	%r1299, 0;
$L__BB0_130:
	.pragma "nounroll";
	mul.wide.u32 	%rd54, %r1299, 4;
	add.s64 	%rd56, %rd55, %rd54;
	ld.global.nc.u32 	%r987, [%rd56];
	shl.b32 	%r988, %r553, 8;
	or.b32  	%r989, %r988, -2147483648;
	mad.wide.u32 	%rd57, %r987, %r989, %rd74;
	shr.u64 	%rd74, %rd57, 32;
	add.s64 	%rd58, %rd1, %rd54;
	st.local.u32 	[%rd58], %rd57;
	add.s32 	%r1299, %r1299, 1;
	setp.ne.s32 	%p77, %r1299, 6;
	@%p77 bra 	$L__BB0_130;
	shr.u32 	%r990, %r553, 23;
	st.local.u32 	[%rd1+24], %rd74;
	and.b32  	%r556, %r990, 31;
	add.s32 	%r991, %r990, -128;
	shr.u32 	%r992, %r991, 5;
	mul.wide.u32 	%rd59, %r992, 4;
	sub.s64 	%rd23, %rd1, %rd59;
	ld.local.u32 	%r1300, [%rd23+24];
	ld.local.u32 	%r1301, [%rd23+20];
	setp.eq.s32 	%p78, %r556, 0;
	@%p78 bra 	$L__BB0_133;
	shf.l.wrap.b32 	%r1300, %r1301, %r1300, %r556;
	ld.local.u32 	%r993, [%rd23+16];
	shf.l.wrap.b32 	%r1301, %r993, %r1301, %r556;
$L__BB0_133:
	shr.u32 	%r994, %r1300, 30;
	shf.l.wrap.b32 	%r995, %r1301, %r1300, 2;
	shl.b32 	%r996, %r1301, 2;
	shr.u32 	%r997, %r995, 31;
	add.s32 	%r1302, %r997, %r994;
	shr.s32 	%r998, %r995, 31;
	xor.b32  	%r999, %r998, %r995;
	xor.b32  	%r1000, %r998, %r996;
	cvt.u64.u32 	%rd60, %r999;
	shl.b64 	%rd61, %rd60, 32;
	cvt.u64.u32 	%rd62, %r1000;
	or.b64  	%rd63, %rd61, %rd62;
	cvt.rn.f64.s64 	%fd3, %rd63;
	mul.f64 	%fd4, %fd3, 0d3BF921FB54442D19;
	cvt.rn.f32.f64 	%f43, %fd4;
	neg.f32 	%f44, %f43;
	setp.lt.s32 	%p79, %r995, 0;
	selp.f32 	%f70, %f44, %f43, %p79;
$L__BB0_134:
	ld.param.u32 	%r1016, [_Z16stressTestKernelPfS_iii_param_4];
	add.s32 	%r1002, %r1302, 1;
	mul.rn.f32 	%f46, %f70, %f70;
	and.b32  	%r1003, %r1302, 1;
	setp.eq.b32 	%p80, %r1003, 1;
	selp.f32 	%f47, %f70, 0f3F800000, %p80;
	fma.rn.f32 	%f48, %f46, %f47, 0f00000000;
	fma.rn.f32 	%f49, %f46, 0f37CBAC00, 0fBAB607ED;
	selp.f32 	%f50, 0fB94D4153, %f49, %p80;
	selp.f32 	%f51, 0f3C0885E4, 0f3D2AAABB, %p80;
	fma.rn.f32 	%f52, %f50, %f46, %f51;
	selp.f32 	%f53, 0fBE2AAAA8, 0fBEFFFFFF, %p80;
	fma.rn.f32 	%f54, %f52, %f46, %f53;
	fma.rn.f32 	%f55, %f54, %f48, %f47;
	and.b32  	%r1004, %r1002, 2;
	setp.eq.s32 	%p81, %r1004, 0;
	mov.f32 	%f56, 0f00000000;
	sub.f32 	%f57, %f56, %f55;
	selp.f32 	%f58, %f55, %f57, %p81;
	add.f32 	%f59, %f9, %f58;
	mul.f32 	%f60, %f2, %f3;
	cvt.f64.f32 	%fd5, %f60;
	cvt.f64.f32 	%fd6, %f59;
	fma.rn.f64 	%fd7, %fd6, 0d0000000000000000, %fd5;
	cvt.rn.f32.f64 	%f61, %fd7;
	atom.global.add.f32 	%f62, [%rd13], %f61;
	add.f32 	%f71, %f71, %f61;
	add.s32 	%r1294, %r1294, 1;
	setp.ne.s32 	%p82, %r1294, %r1016;
	@%p82 bra 	$L__BB0_118;
$L__BB0_135:
	mov.u32 	%r1005, %ntid.x;
	mad.lo.s32 	%r1006, %r5, %r1005, %r2;
	shl.b32 	%r1007, %r1006, 2;
	mov.u32 	%r1008, s_data;
	add.s32 	%r566, %r1008, %r1007;
	st.shared.f32 	[%r566], %f71;
	bar.sync 	0;
	mov.u32 	%r1009, %ntid.y;
	mul.lo.s32 	%r1303, %r1005, %r1009;
	setp.lt.u32 	%p83, %r1303, 2;
	@%p83 bra 	$L__BB0_139;
$L__BB0_136:
	shr.u32 	%r569, %r1303, 1;
	setp.ge.u32 	%p84, %r2, %r569;
	@%p84 bra 	$L__BB0_138;
	shl.b32 	%r1010, %r569, 2;
	add.s32 	%r1011, %r566, %r1010;
	ld.shared.f32 	%f63, [%r1011];
	ld.shared.f32 	%f64, [%r566];
	add.f32 	%f65, %f63, %f64;
	st.shared.f32 	[%r566], %f65;
$L__BB0_138:
	bar.sync 	0;
	setp.gt.u32 	%p85, %r1303, 3;
	mov.u32 	%r1303, %r569;
	@%p85 bra 	$L__BB0_136;
$L__BB0_139:
	or.b32  	%r1012, %r2, %r5;
	setp.ne.s32 	%p86, %r1012, 0;
	@%p86 bra 	$L__BB0_141;
	ld.param.u64 	%rd69, [_Z16stressTestKernelPfS_iii_param_1];
	mov.u32 	%r1013, %nctaid.x;
	mad.lo.s32 	%r1014, %r4, %r1013, %r1;
	cvta.to.global.u64 	%rd64, %rd69;
	mul.wide.u32 	%rd65, %r1014, 4;
	add.s64 	%rd66, %rd64, %rd65;
	ld.shared.f32 	%f66, [s_data];
	atom.global.add.f32 	%f67, [%rd66], %f66;
$L__BB0_141:
	ret;

}


// ===== COMPILED SASS (sm_100) =====

	.target	sm_100

	.elftype	@"ET_EXEC"


//--------------------- .note.nv.tkinfo           --------------------------
	.section	.note.nv.tkinfo,"",@"SHT_NOTE"
	.sectionflags	@"SHF_NOTE_NV_TKINFO"
	.tkinfo
        /*0018*/ 	.word	0x00000002
        /*0030*/ 	.string	""
        /*0030*/ 	.string	"ptxas"
        /*0030*/ 	.string	"Cuda compilation tools, release 13.0, V13.0.88"
        /*0030*/ 	.string	"Build cuda_13.0.r13.0/compiler.36424714_0"
        /*0030*/ 	.string	"-arch sm_100 -m 64 "



//--------------------- .note.nv.cuinfo           --------------------------
	.section	.note.nv.cuinfo,"",@"SHT_NOTE"
	.sectionflags	@"SHF_NOTE_NV_CUINFO"
        /*0018*/ 	.short	0x0002
        /*001a*/ 	.short	0x0064
        /*001c*/ 	.short	0x0082
	.zero		2


//--------------------- .nv.info                  --------------------------
	.section	.nv.info,"",@"SHT_CUDA_INFO"
	.align	4


	//----- nvinfo : EIATTR_REGCOUNT
	.align		4
        /*0000*/ 	.byte	0x04, 0x2f
        /*0002*/ 	.short	(.L_11 - .L_10)
	.align		4
.L_10:
        /*0004*/ 	.word	index@(_Z16stressTestKernelPfS_iii)
        /*0008*/ 	.word	0x00000020


	//----- nvinfo : EIATTR_FRAME_SIZE
	.align		4
.L_11:
        /*000c*/ 	.byte	0x04, 0x11
        /*000e*/ 	.short	(.L_13 - .L_12)
	.align		4
.L_12:
        /*0010*/ 	.word	index@(_Z16stressTestKernelPfS_iii)
        /*0014*/ 	.word	0x00000050


	//----- nvinfo : EIATTR_MIN_STACK_SIZE
	.align		4
.L_13:
        /*0018*/ 	.byte	0x04, 0x12
        /*001a*/ 	.short	(.L_15 - .L_14)
	.align		4
.L_14:
        /*001c*/ 	.word	index@(_Z16stressTestKernelPfS_iii)
        /*0020*/ 	.word	0x00000050
.L_15:


//--------------------- .nv.compat                --------------------------
	.section	.nv.compat,"",@"SHT_CUDA_COMPAT_INFO"
	.align	4
        /*0000*/ 	.byte	0x02, 0x09, 0x00, 0x00, 0x02, 0x02, 0x01, 0x00, 0x02, 0x05, 0x05, 0x00, 0x03, 0x07, 0x01, 0x01
        /*0010*/ 	.byte	0x02, 0x03, 0x00, 0x00, 0x02, 0x06, 0x01, 0x00, 0x04, 0x0b, 0x08, 0x00, 0x01, 0x00, 0x00, 0x00
        /*0020*/ 	.byte	0x00, 0x00, 0x00, 0x00


//--------------------- .nv.info._Z16stressTestKernelPfS_iii --------------------------
	.section	.nv.info._Z16stressTestKernelPfS_iii,"",@"SHT_CUDA_INFO"
	.sectionflags	@""
	.align	4


	//----- nvinfo : EIATTR_CUDA_API_VERSION
	.align		4
        /*0000*/ 	.byte	0x04, 0x37
        /*0002*/ 	.short	(.L_17 - .L_16)
.L_16:
        /*0004*/ 	.word	0x00000082


	//----- nvinfo : EIATTR_KPARAM_INFO
	.align		4
.L_17:
        /*0008*/ 	.byte	0x04, 0x17
        /*000a*/ 	.short	(.L_19 - .L_18)
.L_18:
        /*000c*/ 	.word	0x00000000
        /*0010*/ 	.short	0x0004
        /*0012*/ 	.short	0x0018
        /*0014*/ 	.byte	0x00, 0xf0, 0x11, 0x00


	//----- nvinfo : EIATTR_KPARAM_INFO
	.align		4
.L_19:
        /*0018*/ 	.byte	0x04, 0x17
        /*001a*/ 	.short	(.L_21 - .L_20)
.L_20:
        /*001c*/ 	.word	0x00000000
        /*0020*/ 	.short	0x0003
        /*0022*/ 	.short	0x0014
        /*0024*/ 	.byte	0x00, 0xf0, 0x11, 0x00


	//----- nvinfo : EIATTR_KPARAM_INFO
	.align		4
.L_21:
        /*0028*/ 	.byte	0x04, 0x17
        /*002a*/ 	.short	(.L_23 - .L_22)
.L_22:
        /*002c*/ 	.word	0x00000000
        /*0030*/ 	.short	0x0002
        /*0032*/ 	.short	0x0010
        /*0034*/ 	.byte	0x00, 0xf0, 0x11, 0x00


	//----- nvinfo : EIATTR_KPARAM_INFO
	.align		4
.L_23:
        /*0038*/ 	.byte	0x04, 0x17
        /*003a*/ 	.short	(.L_25 - .L_24)
.L_24:
        /*003c*/ 	.word	0x00000000
        /*0040*/ 	.short	0x0001
        /*0042*/ 	.short	0x0008
        /*0044*/ 	.byte	0x00, 0xf5, 0x21, 0x00


	//----- nvinfo : EIATTR_KPARAM_INFO
	.align		4
.L_25:
        /*0048*/ 	.byte	0x04, 0x17
        /*004a*/ 	.short	(.L_27 - .L_26)
.L_26:
        /*004c*/ 	.word	0x00000000
        /*0050*/ 	.short	0x0000
        /*0052*/ 	.short	0x0000
        /*0054*/ 	.byte	0x00, 0xf5, 0x21, 0x00


	//----- nvinfo : EIATTR_SPARSE_MMA_MASK
	.align		4
.L_27:
        /*0058*/ 	.byte	0x03, 0x50
        /*005a*/ 	.short	0x0000


	//----- nvinfo : EIATTR_MAXREG_COUNT
	.align		4
        /*005c*/ 	.byte	0x03, 0x1b
        /*005e*/ 	.short	0x00ff


	//----- nvinfo : EIATTR_NUM_BARRIERS
	.align		4
        /*0060*/ 	.byte	0x02, 0x4c
        /*0062*/ 	.byte	0x01
	.zero		1


	//----- nvinfo : EIATTR_MERCURY_ISA_VERSION
	.align		4
        /*0064*/ 	.byte	0x03, 0x5f
        /*0066*/ 	.short	0x0101


	//----- nvinfo : EIATTR_VRC_CTA_INIT_COUNT
	.align		4
        /*0068*/ 	.byte	0x02, 0x4a
	.zero		1
	.zero		1


	//----- nvinfo : EIATTR_EXIT_INSTR_OFFSETS
	.align		4
        /*006c*/ 	.byte	0x04, 0x1c
        /*006e*/ 	.short	(.L_29 - .L_28)


	//   ....[0]....
.L_28:
        /*0070*/ 	.word	0x000000d0


	//   ....[1]....
        /*0074*/ 	.word	0x00003550


	//   ....[2]....
        /*0078*/ 	.word	0x000035f0


	//----- nvinfo : EIATTR_CRS_STACK_SIZE
	.align		4
.L_29:
        /*007c*/ 	.byte	0x04, 0x1e
        /*007e*/ 	.short	(.L_31 - .L_30)
.L_30:
        /*0080*/ 	.word	0x00000000


	//----- nvinfo : EIATTR_CBANK_PARAM_SIZE
	.align		4
.L_31:
        /*0084*/ 	.byte	0x03, 0x19
        /*0086*/ 	.short	0x001c


	//----- nvinfo : EIATTR_PARAM_CBANK
	.align		4
        /*0088*/ 	.byte	0x04, 0x0a
        /*008a*/ 	.short	(.L_33 - .L_32)
	.align		4
.L_32:
        /*008c*/ 	.word	index@(.nv.constant0._Z16stressTestKernelPfS_iii)
        /*0090*/ 	.short	0x0380
        /*0092*/ 	.short	0x001c


	//----- nvinfo : EIATTR_SW_WAR
	.align		4
.L_33:
        /*0094*/ 	.byte	0x04, 0x36
        /*0096*/ 	.short	(.L_35 - .L_34)
.L_34:
        /*0098*/ 	.word	0x00000008
.L_35:


//--------------------- .nv.callgraph             --------------------------
	.section	.nv.callgraph,"",@"SHT_CUDA_CALLGRAPH"
	.align	4
	.sectionentsize	8
	.align		4
        /*0000*/ 	.word	0x00000000
	.align		4
        /*0004*/ 	.word	0xffffffff
	.align		4
        /*0008*/ 	.word	0x00000000
	.align		4
        /*000c*/ 	.word	0xfffffffe
	.align		4
        /*0010*/ 	.word	0x00000000
	.align		4
        /*0014*/ 	.word	0xfffffffd
	.align		4
        /*0018*/ 	.word	0x00000000
	.align		4
        /*001c*/ 	.word	0xfffffffc


//--------------------- .nv.constant4             --------------------------
	.section	.nv.constant4,"a",@progbits
	.align	8
	.align		8
.nv.constant4:
        /*0000*/ 	.dword	precalc_xorwow_matrix
	.align		8
        /*0008*/ 	.dword	precalc_xorwow_offset_matrix
	.align		8
        /*0010*/ 	.dword	mrg32k3aM1
	.align		8
        /*0018*/ 	.dword	mrg32k3aM2
	.align		8
        /*0020*/ 	.dword	mrg32k3aM1SubSeq
	.align		8
        /*0028*/ 	.dword	mrg32k3aM2SubSeq
	.align		8
        /*0030*/ 	.dword	mrg32k3aM1Seq
	.align		8
        /*0038*/ 	.dword	mrg32k3aM2Seq
	.align		8
        /*0040*/ 	.dword	__cudart_i2opi_f


//--------------------- .nv.constant3             --------------------------
	.section	.nv.constant3,"a",@progbits
	.align	8
.nv.constant3:
	.type		__cr_lgamma_table,@object
	.size		__cr_lgamma_table,(.L_8 - __cr_lgamma_table)
__cr_lgamma_table:
        /*0000*/ 	.byte	0x00, 0x00, 0x00, 0x00, 0x00, 0x00, 0x00, 0x00, 0x00, 0x00, 0x00, 0x00, 0x00, 0x00, 0x00, 0x00
        /*0010*/ 	.byte	0xef, 0x39, 0xfa, 0xfe, 0x42, 0x2e, 0xe6, 0x3f, 0x02, 0x20, 0x2a, 0xfa, 0x0b, 0xab, 0xfc, 0x3f
        /*0020*/ 	.byte	0xf9, 0x2c, 0x92, 0x7c, 0xa7, 0x6c, 0x09, 0x40, 0xc9, 0x79, 0x44, 0x3c, 0x64, 0x26, 0x13, 0x40
        /*0030*/ 	.byte	0xca, 0x01, 0xcf, 0x3a, 0x27, 0x51, 0x1a, 0x40, 0x30, 0xcc, 0x2d, 0xf3, 0xe1, 0x0c, 0x21, 0x40
        /*0040*/ 	.byte	0x0d, 0xb7, 0xfc, 0x82, 0x8e, 0x35, 0x25, 0x40
.L_8:


//--------------------- .text._Z16stressTestKernelPfS_iii --------------------------
	.section	.text._Z16stressTestKernelPfS_iii,"ax",@progbits
	.align	128
        .global         _Z16stressTestKernelPfS_iii
        .type           _Z16stressTestKernelPfS_iii,@function
        .size           _Z16stressTestKernelPfS_iii,(.L_x_22 - _Z16stressTestKernelPfS_iii)
        .other          _Z16stressTestKernelPfS_iii,@"STO_CUDA_ENTRY STV_DEFAULT"
_Z16stressTestKernelPfS_iii:
.text._Z16stressTestKernelPfS_iii:
[----:B------:R-:W0:Y:S01]  /*0000*/  LDC R1, c[0x0][0x37c] ;  /* 0x0000df00ff017b82 */ /* 0x000e220000000800 */
[----:B------:R-:W1:Y:S07]  /*0010*/  S2R R10, SR_CTAID.Y ;  /* 0x00000000000a7919 */ /* 0x000e6e0000002600 */
[----:B------:R-:W2:Y:S01]  /*0020*/  S2UR UR10, SR_CTAID.X ;  /* 0x00000000000a79c3 */ /* 0x000ea20000002500 */
[----:B------:R-:W3:Y:S01]  /*0030*/  LDCU.64 UR6, c[0x0][0x390] ;  /* 0x00007200ff0677ac */ /* 0x000ee20008000a00 */
[----:B0-----:R-:W-:Y:S01]  /*0040*/  VIADD R1, R1, 0xffffffb0 ;  /* 0xffffffb001017836 */ /* 0x001fe20000000000 */
[----:B------:R-:W1:Y:S01]  /*0050*/  S2R R9, SR_TID.Y ;  /* 0x0000000000097919 */ /* 0x000e620000002200 */
[----:B------:R-:W2:Y:S04]  /*0060*/  S2R R3, SR_TID.X ;  /* 0x0000000000037919 */ /* 0x000ea80000002100 */
[----:B------:R-:W2:Y:S01]  /*0070*/  LDC R0, c[0x0][0x360] ;  /* 0x0000d800ff007b82 */ /* 0x000ea20000000800 */
[----:B------:R-:W1:Y:S02]  /*0080*/  LDCU UR4, c[0x0][0x364] ;  /* 0x00006c80ff0477ac */ /* 0x000e640008000800 */
[----:B-1----:R-:W-:-:S02]  /*0090*/  IMAD R9, R10, UR4, R9 ;  /* 0x000000040a097c24 */ /* 0x002fc4000f8e0209 */
[----:B--2---:R-:W-:-:S03]  /*00a0*/  IMAD R0, R0, UR10, R3 ;  /* 0x0000000a00007c24 */ /* 0x004fc6000f8e0203 */
[----:B---3--:R-:W-:-:S04]  /*00b0*/  ISETP.GE.AND P0, PT, R9, UR7, PT ;  /* 0x0000000709007c0c */ /* 0x008fc8000bf06270 */
[----:B------:R-:W-:-:S13]  /*00c0*/  ISETP.GE.OR P0, PT, R0, UR6, P0 ;  /* 0x0000000600007c0c */ /* 0x000fda0008706670 */
[----:B------:R-:W-:Y:S05]  /*00d0*/  @P0 EXIT ;  /* 0x000000000000094d */ /* 0x000fea0003800000 */
[----:B------:R-:W0:Y:S01]  /*00e0*/  LDCU.64 UR8, c[0x0][0x358] ;  /* 0x00006b00ff0877ac */ /* 0x000e220008000a00 */
[----:B------:R-:W-:-:S06]  /*00f0*/  CS2R R2, SR_CLOCKLO ;  /* 0x0000000000027805 */ /* 0x000fcc0000015000 */
[----:B------:R-:W-:Y:S01]  /*0100*/  LOP3.LUT R2, R2, 0xaad26b49, RZ, 0x3c, !PT ;  /* 0xaad26b4902027812 */ /* 0x000fe200078e3cff */
[----:B------:R-:W-:Y:S01]  /*0110*/  IMAD R0, R0, UR6, R9 ;  /* 0x0000000600007c24 */ /* 0x000fe2000f8e0209 */
[----:B------:R-:W-:Y:S01]  /*0120*/  LOP3.LUT R3, R3, 0xf7dcefdd, RZ, 0x3c, !PT ;  /* 0xf7dcefdd03037812 */ /* 0x000fe200078e3cff */
[----:B------:R-:W-:Y:S02]  /*0130*/  BSSY.RECONVERGENT B0, `(.L_x_0) ;  /* 0x0000259000007945 */ /* 0x000fe40003800200 */
[----:B------:R-:W-:Y:S01]  /*0140*/  IMAD R7, R2, 0x4182bed5, RZ ;  /* 0x4182bed502077824 */ /* 0x000fe200078e02ff */
[----:B------:R-:W-:Y:S01]  /*0150*/  ISETP.NE.AND P0, PT, R0, RZ, PT ;  /* 0x000000ff0000720c */ /* 0x000fe20003f05270 */
[----:B------:R-:W-:Y:S02]  /*0160*/  IMAD R6, R3, -0x658354e5, RZ ;  /* 0x9a7cab1b03067824 */ /* 0x000fe400078e02ff */
[C---:B------:R-:W-:Y:S01]  /*0170*/  VIADD R3, R7.reuse, 0x75bcd15 ;  /* 0x075bcd1507037836 */ /* 0x040fe20000000000 */
[C---:B------:R-:W-:Y:S01]  /*0180*/  LOP3.LUT R4, R7.reuse, 0x159a55e5, RZ, 0x3c, !PT ;  /* 0x159a55e507047812 */ /* 0x040fe200078e3cff */
[C---:B------:R-:W-:Y:S01]  /*0190*/  VIADD R5, R6.reuse, 0x1f123bb5 ;  /* 0x1f123bb506057836 */ /* 0x040fe20000000000 */
[C---:B------:R-:W-:Y:S01]  /*01a0*/  IADD3 R2, PT, PT, R7.reuse, 0x64f0c9, R6 ;  /* 0x0064f0c907027810 */ /* 0x040fe20007ffe006 */
[----:B------:R-:W-:Y:S01]  /*01b0*/  VIADD R7, R7, 0x583f19 ;  /* 0x00583f1907077836 */ /* 0x000fe20000000000 */
[----:B------:R-:W-:-:S02]  /*01c0*/  LOP3.LUT R6, R6, 0x5491333, RZ, 0x3c, !PT ;  /* 0x0549133306067812 */ /* 0x000fc400078e3cff */
[----:B------:R1:W-:Y:S04]  /*01d0*/  STL.64 [R1+0x28], R4 ;  /* 0x0000280401007387 */ /* 0x0003e80000100a00 */
[----:B------:R1:W-:Y:S04]  /*01e0*/  STL.64 [R1+0x20], R2 ;  /* 0x0000200201007387 */ /* 0x0003e80000100a00 */
[----:B------:R1:W-:Y:S01]  /*01f0*/  STL.64 [R1+0x30], R6 ;  /* 0x0000300601007387 */ /* 0x0003e20000100a00 */
[----:B0-----:R-:W-:Y:S05]  /*0200*/  @!P0 BRA `(.L_x_1) ;  /* 0x00000024002c8947 */ /* 0x001fea0003800000 */
[--C-:B-1----:R-:W-:Y:S01]  /*0210*/  SHF.R.S32.HI R7, RZ, 0x1f, R0.reuse ;  /* 0x0000001fff077819 */ /* 0x102fe20000011400 */
[----:B------:R-:W-:Y:S02]  /*0220*/  IMAD.MOV.U32 R12, RZ, RZ, R0 ;  /* 0x000000ffff0c7224 */ /* 0x000fe400078e0000 */
[----:B------:R-:W-:Y:S02]  /*0230*/  VIADD R11, R1, 0x20 ;  /* 0x00000020010b7836 */ /* 0x000fe40000000000 */
[----:B------:R-:W-:-:S07]  /*0240*/  IMAD.MOV.U32 R13, RZ, RZ, RZ ;  /* 0x000000ffff0d7224 */ /* 0x000fce00078e00ff */
.L_x_10:
[----:B0-----:R-:W-:Y:S01]  /*0250*/  LOP3.LUT R0, R12, 0x3, RZ, 0xc0, !PT ;  /* 0x000000030c007812 */ /* 0x001fe200078ec0ff */
[----:B------:R-:W-:Y:S03]  /*0260*/  BSSY.RECONVERGENT B1, `(.L_x_2) ;  /* 0x000023f000017945 */ /* 0x000fe60003800200 */
[----:B------:R-:W-:-:S04]  /*0270*/  ISETP.NE.U32.AND P0, PT, R0, RZ, PT ;  /* 0x000000ff0000720c */ /* 0x000fc80003f05070 */
[----:B------:R-:W-:-:S13]  /*0280*/  ISETP.NE.AND.EX P0, PT, RZ, RZ, PT, P0 ;  /* 0x000000ffff00720c */ /* 0x000fda0003f05300 */
[----:B------:R-:W-:Y:S05]  /*0290*/  @!P0 BRA `(.L_x_3) ;  /* 0x0000002000ec8947 */ /* 0x000fea0003800000 */
[----:B------:R-:W0:Y:S01]  /*02a0*/  LDC.64 R8, c[0x4][RZ] ;  /* 0x01000000ff087b82 */ /* 0x000e220000000a00 */
[----:B------:R-:W-:Y:S01]  /*02b0*/  IMAD.MOV.U32 R0, RZ, RZ, RZ ;  /* 0x000000ffff007224 */ /* 0x000fe200078e00ff */
[----:B------:R-:W-:Y:S01]  /*02c0*/  CS2R R2, SRZ ;  /* 0x0000000000027805 */ /* 0x000fe2000001ff00 */
[----:B------:R-:W-:Y:S01]  /*02d0*/  IMAD.MOV.U32 R6, RZ, RZ, RZ ;  /* 0x000000ffff067224 */ /* 0x000fe200078e00ff */
[----:B------:R-:W-:Y:S01]  /*02e0*/  CS2R R4, SRZ ;  /* 0x0000000000047805 */ /* 0x000fe2000001ff00 */
[----:B0-----:R-:W-:-:S07]  /*02f0*/  IMAD.WIDE.U32 R8, R13, 0xc80, R8 ;  /* 0x00000c800d087825 */ /* 0x001fce00078e0008 */
.L_x_5:
[----:B------:R-:W-:-:S06]  /*0300*/  IMAD R16, R6, 0x4, R11 ;  /* 0x0000000406107824 */ /* 0x000fcc00078e020b */
[----:B------:R-:W5:Y:S01]  /*0310*/  LDL R16, [R16+0x4] ;  /* 0x0000040010107983 */ /* 0x000f620000100800 */
[----:B------:R-:W-:-:S05]  /*0320*/  UMOV UR4, URZ ;  /* 0x000000ff00047c82 */ /* 0x000fca0008000000 */
.L_x_4:
[----:B-----5:R-:W-:Y:S01]  /*0330*/  SHF.R.U32.HI R22, RZ, UR4, R16 ;  /* 0x00000004ff167c19 */ /* 0x020fe20008011610 */
[----:B------:R-:W-:-:S03]  /*0340*/  IMAD.SHL.U32 R14, R6, 0x20, RZ ;  /* 0x00000020060e7824 */ /* 0x000fc600078e00ff */
[----:B------:R-:W-:Y:S01]  /*0350*/  LOP3.LUT R15, R22, 0x1, RZ, 0xc0, !PT ;  /* 0x00000001160f7812 */ /* 0x000fe200078ec0ff */
[----:B------:R-:W-:-:S03]  /*0360*/  VIADD R14, R14, UR4 ;  /* 0x000000040e0e7c36 */ /* 0x000fc60008000000 */
[----:B------:R-:W-:Y:S01]  /*0370*/  ISETP.NE.U32.AND P0, PT, R15, 0x1, PT ;  /* 0x000000010f00780c */ /* 0x000fe20003f05070 */
[----:B------:R-:W-:-:S03]  /*0380*/  IMAD R15, R14, 0x5, RZ ;  /* 0x000000050e0f7824 */ /* 0x000fc600078e02ff */
[----:B------:R-:W-:Y:S01]  /*0390*/  R2P PR, R22, 0x7e ;  /* 0x0000007e16007804 */ /* 0x000fe20000000000 */
[----:B------:R-:W-:-:S08]  /*03a0*/  IMAD.WIDE.U32 R14, R15, 0x4, R8 ;  /* 0x000000040f0e7825 */ /* 0x000fd000078e0008 */
[----:B------:R-:W2:Y:S04]  /*03b0*/  @!P0 LDG.E R17, desc[UR8][R14.64] ;  /* 0x000000080e118981 */ /* 0x000ea8000c1e1900 */
[----:B------:R-:W3:Y:S04]  /*03c0*/  @P1 LDG.E R19, desc[UR8][R14.64+0x14] ;  /* 0x000014080e131981 */ /* 0x000ee8000c1e1900 */
[----:B------:R-:W4:Y:S04]  /*03d0*/  @P2 LDG.E R21, desc[UR8][R14.64+0x28] ;  /* 0x000028080e152981 */ /* 0x000f28000c1e1900 */
[----:B------:R-:W4:Y:S04]  /*03e0*/  @P3 LDG.E R23, desc[UR8][R14.64+0x3c] ;  /* 0x00003c080e173981 */ /* 0x000f28000c1e1900 */
[----:B------:R-:W4:Y:S04]  /*03f0*/  @!P0 LDG.E R18, desc[UR8][R14.64+0x8] ;  /* 0x000008080e128981 */ /* 0x000f28000c1e1900 */
[----:B------:R-:W4:Y:S04]  /*0400*/  @P4 LDG.E R25, desc[UR8][R14.64+0x50] ;  /* 0x000050080e194981 */ /* 0x000f28000c1e1900 */
[----:B------:R-:W4:Y:S04]  /*0410*/  @!P0 LDG.E R20, desc[UR8][R14.64+0x10] ;  /* 0x000010080e148981 */ /* 0x000f28000c1e1900 */
[----:B------:R-:W4:Y:S04]  /*0420*/  @P1 LDG.E R24, desc[UR8][R14.64+0x1c] ;  /* 0x00001c080e181981 */ /* 0x000f28000c1e1900 */
[----:B------:R-:W4:Y:S04]  /*0430*/  @P1 LDG.E R26, desc[UR8][R14.64+0x24] ;  /* 0x000024080e1a1981 */ /* 0x000f28000c1e1900 */
[----:B------:R-:W4:Y:S01]  /*0440*/  @P6 LDG.E R27, desc[UR8][R14.64+0x78] ;  /* 0x000078080e1b6981 */ /* 0x000f22000c1e1900 */
[----:B--2---:R-:W-:-:S03]  /*0450*/  @!P0 LOP3.LUT R0, R0, R17, RZ, 0x3c, !PT ;  /* 0x0000001100008212 */ /* 0x004fc600078e3cff */
[----:B------:R-:W2:Y:S01]  /*0460*/  @!P0 LDG.E R17, desc[UR8][R14.64+0x4] ;  /* 0x000004080e118981 */ /* 0x000ea2000c1e1900 */
[----:B---3--:R-:W-:-:S03]  /*0470*/  @P1 LOP3.LUT R0, R0, R19, RZ, 0x3c, !PT ;  /* 0x0000001300001212 */ /* 0x008fc600078e3cff */
[----:B------:R-:W3:Y:S01]  /*0480*/  @!P0 LDG.E R19, desc[UR8][R14.64+0xc] ;  /* 0x00000c080e138981 */ /* 0x000ee2000c1e1900 */
[----:B----4-:R-:W-:-:S03]  /*0490*/  @P2 LOP3.LUT R0, R0, R21, RZ, 0x3c, !PT ;  /* 0x0000001500002212 */ /* 0x010fc600078e3cff */
[----:B------:R-:W4:Y:S01]  /*04a0*/  @P1 LDG.E R21, desc[UR8][R14.64+0x18] ;  /* 0x000018080e151981 */ /* 0x000f22000c1e1900 */
[----:B------:R-:W-:-:S03]  /*04b0*/  @P3 LOP3.LUT R0, R0, R23, RZ, 0x3c, !PT ;  /* 0x0000001700003212 */ /* 0x000fc600078e3cff */
[----:B------:R-:W4:Y:S01]  /*04c0*/  @P5 LDG.E R23, desc[UR8][R14.64+0x64] ;  /* 0x000064080e175981 */ /* 0x000f22000c1e1900 */
[----:B------:R-:W-:-:S03]  /*04d0*/  @!P0 LOP3.LUT R5, R5, R18, RZ, 0x3c, !PT ;  /* 0x0000001205058212 */ /* 0x000fc600078e3cff */
[----:B------:R-:W4:Y:S01]  /*04e0*/  @P2 LDG.E R18, desc[UR8][R14.64+0x30] ;  /* 0x000030080e122981 */ /* 0x000f22000c1e1900 */
[----:B------:R-:W-:-:S03]  /*04f0*/  @P4 LOP3.LUT R0, R0, R25, RZ, 0x3c, !PT ;  /* 0x0000001900004212 */ /* 0x000fc600078e3cff */
[----:B------:R-:W4:Y:S01]  /*0500*/  @P3 LDG.E R25, desc[UR8][R14.64+0x48] ;  /* 0x000048080e193981 */ /* 0x000f22000c1e1900 */
[----:B------:R-:W-:-:S03]  /*0510*/  @!P0 LOP3.LUT R3, R3, R20, RZ, 0x3c, !PT ;  /* 0x0000001403038212 */ /* 0x000fc600078e3cff */
[----:B------:R-:W4:Y:S01]  /*0520*/  @P2 LDG.E R20, desc[UR8][R14.64+0x38] ;  /* 0x000038080e142981 */ /* 0x000f22000c1e1900 */
[----:B------:R-:W-:-:S03]  /*0530*/  @P1 LOP3.LUT R5, R5, R24, RZ, 0x3c, !PT ;  /* 0x0000001805051212 */ /* 0x000fc600078e3cff */
[----:B------:R-:W4:Y:S01]  /*0540*/  @P3 LDG.E R24, desc[UR8][R14.64+0x44] ;  /* 0x000044080e183981 */ /* 0x000f22000c1e1900 */
[----:B--2---:R-:W-:-:S03]  /*0550*/  @!P0 LOP3.LUT R4, R4, R17, RZ, 0x3c, !PT ;  /* 0x0000001104048212 */ /* 0x004fc600078e3cff */
[----:B------:R-:W2:Y:S01]  /*0560*/  @P1 LDG.E R17, desc[UR8][R14.64+0x20] ;  /* 0x000020080e111981 */ /* 0x000ea2000c1e1900 */
[----:B---3--:R-:W-:-:S03]  /*0570*/  @!P0 LOP3.LUT R2, R2, R19, RZ, 0x3c, !PT ;  /* 0x0000001302028212 */ /* 0x008fc600078e3cff */
[----:B------:R-:W3:Y:S01]  /*0580*/  @P2 LDG.E R19, desc[UR8][R14.64+0x2c] ;  /* 0x00002c080e132981 */ /* 0x000ee2000c1e1900 */
[----:B----4-:R-:W-:-:S03]  /*0590*/  @P1 LOP3.LUT R4, R4, R21, RZ, 0x3c, !PT ;  /* 0x0000001504041212 */ /* 0x010fc600078e3cff */
[----:B------:R-:W4:Y:S01]  /*05a0*/  @P2 LDG.E R21, desc[UR8][R14.64+0x34] ;  /* 0x000034080e152981 */ /* 0x000f22000c1e1900 */
[----:B------:R-:W-:-:S03]  /*05b0*/  @P5 LOP3.LUT R0, R0, R23, RZ, 0x3c, !PT ;  /* 0x0000001700005212 */ /* 0x000fc600078e3cff */
[----:B------:R-:W4:Y:S01]  /*05c0*/  @P3 LDG.E R23, desc[UR8][R14.64+0x40] ;  /* 0x000040080e173981 */ /* 0x000f22000c1e1900 */
[----:B------:R-:W-:Y:S02]  /*05d0*/  @P1 LOP3.LUT R3, R3, R26, RZ, 0x3c, !PT ;  /* 0x0000001a03031212 */ /* 0x000fe400078e3cff */
[----:B------:R-:W-:Y:S01]  /*05e0*/  @P2 LOP3.LUT R5, R5, R18, RZ, 0x3c, !PT ;  /* 0x0000001205052212 */ /* 0x000fe200078e3cff */
[----:B------:R-:W4:Y:S04]  /*05f0*/  @P5 LDG.E R26, desc[UR8][R14.64+0x6c] ;  /* 0x00006c080e1a5981 */ /* 0x000f28000c1e1900 */
[----:B------:R-:W4:Y:S01]  /*0600*/  @P3 LDG.E R18, desc[UR8][R14.64+0x4c] ;  /* 0x00004c080e123981 */ /* 0x000f22000c1e1900 */
[----:B------:R-:W-:-:S03]  /*0610*/  @P2 LOP3.LUT R3, R3, R20, RZ, 0x3c, !PT ;  /* 0x0000001403032212 */ /* 0x000fc600078e3cff */
[----:B------:R-:W4:Y:S01]  /*0620*/  @P4 LDG.E R20, desc[UR8][R14.64+0x58] ;  /* 0x000058080e144981 */ /* 0x000f22000c1e1900 */
[----:B------:R-:W-:-:S03]  /*0630*/  @P3 LOP3.LUT R5, R5, R24, RZ, 0x3c, !PT ;  /* 0x0000001805053212 */ /* 0x000fc600078e3cff */
[----:B------:R-:W4:Y:S01]  /*0640*/  @P4 LDG.E R24, desc[UR8][R14.64+0x60] ;  /* 0x000060080e184981 */ /* 0x000f22000c1e1900 */
[----:B--2---:R-:W-:-:S03]  /*0650*/  @P1 LOP3.LUT R2, R2, R17, RZ, 0x3c, !PT ;  /* 0x0000001102021212 */ /* 0x004fc600078e3cff */
[----:B------:R-:W2:Y:S01]  /*0660*/  @P4 LDG.E R17, desc[UR8][R14.64+0x54] ;  /* 0x000054080e114981 */ /* 0x000ea2000c1e1900 */
[----:B---3--:R-:W-:-:S03]  /*0670*/  @P2 LOP3.LUT R4, R4, R19, RZ, 0x3c, !PT ;  /* 0x0000001304042212 */ /* 0x008fc600078e3cff */
[----:B------:R-:W3:Y:S01]  /*0680*/  @P4 LDG.E R19, desc[UR8][R14.64+0x5c] ;  /* 0x00005c080e134981 */ /* 0x000ee2000c1e1900 */
[----:B----4-:R-:W-:-:S03]  /*0690*/  @P2 LOP3.LUT R2, R2, R21, RZ, 0x3c, !PT ;  /* 0x0000001502022212 */ /* 0x010fc600078e3cff */
[----:B------:R-:W4:Y:S01]  /*06a0*/  @P5 LDG.E R21, desc[UR8][R14.64+0x68] ;  /* 0x000068080e155981 */ /* 0x000f22000c1e1900 */
[----:B------:R-:W-:-:S03]  /*06b0*/  @P3 LOP3.LUT R4, R4, R23, RZ, 0x3c, !PT ;  /* 0x0000001704043212 */ /* 0x000fc600078e3cff */
[----:B------:R-:W4:Y:S01]  /*06c0*/  @P5 LDG.E R23, desc[UR8][R14.64+0x70] ;  /* 0x000070080e175981 */ /* 0x000f22000c1e1900 */
[----:B------:R-:W-:Y:S02]  /*06d0*/  LOP3.LUT P0, RZ, R22, 0x80, RZ, 0xc0, !PT ;  /* 0x0000008016ff7812 */ /* 0x000fe4000780c0ff */
[----:B------:R-:W-:Y:S02]  /*06e0*/  @P3 LOP3.LUT R2, R2, R25, RZ, 0x3c, !PT ;  /* 0x0000001902023212 */ /* 0x000fe400078e3cff */
[----:B------:R-:W-:Y:S02]  /*06f0*/  @P3 LOP3.LUT R3, R3, R18, RZ, 0x3c, !PT ;  /* 0x0000001203033212 */ /* 0x000fe400078e3cff */
[----:B------:R-:W4:Y:S01]  /*0700*/  @P5 LDG.E R18, desc[UR8][R14.64+0x74] ;  /* 0x000074080e125981 */ /* 0x000f22000c1e1900 */
[----:B------:R-:W-:-:S03]  /*0710*/  @P4 LOP3.LUT R5, R5, R20, RZ, 0x3c, !PT ;  /* 0x0000001405054212 */ /* 0x000fc600078e3cff */
[----:B------:R-:W4:Y:S01]  /*0720*/  @P6 LDG.E R20, desc[UR8][R14.64+0x80] ;  /* 0x000080080e146981 */ /* 0x000f22000c1e1900 */
[----:B------:R-:W-:-:S03]  /*0730*/  @P4 LOP3.LUT R3, R3, R24, RZ, 0x3c, !PT ;  /* 0x0000001803034212 */ /* 0x000fc600078e3cff */
[----:B------:R-:W4:Y:S01]  /*0740*/  @P6 LDG.E R24, desc[UR8][R14.64+0x88] ;  /* 0x000088080e186981 */ /* 0x000f22000c1e1900 */
[----:B------:R-:W-:-:S03]  /*0750*/  @P5 LOP3.LUT R5, R5, R26, RZ, 0x3c, !PT ;  /* 0x0000001a05055212 */ /* 0x000fc600078e3cff */
[----:B------:R-:W4:Y:S04]  /*0760*/  @P0 LDG.E R25, desc[UR8][R14.64+0x8c] ;  /* 0x00008c080e190981 */ /* 0x000f28000c1e1900 */
[----:B------:R-:W4:Y:S04]  /*0770*/  @P0 LDG.E R26, desc[UR8][R14.64+0x94] ;  /* 0x000094080e1a0981 */ /* 0x000f28000c1e1900 */
        /* <DEDUP_REMOVED lines=9> */
[----:B------:R-:W-:Y:S02]  /*0810*/  @P6 LOP3.LUT R0, R0, R27, RZ, 0x3c, !PT ;  /* 0x0000001b00006212 */ /* 0x000fe400078e3cff */
[----:B------:R-:W-:Y:S02]  /*0820*/  @P5 LOP3.LUT R3, R3, R18, RZ, 0x3c, !PT ;  /* 0x0000001203035212 */ /* 0x000fe400078e3cff */
[----:B------:R-:W-:Y:S02]  /*0830*/  @P6 LOP3.LUT R5, R5, R20, RZ, 0x3c, !PT ;  /* 0x0000001405056212 */ /* 0x000fe400078e3cff */
[----:B------:R-:W-:Y:S02]  /*0840*/  @P6 LOP3.LUT R3, R3, R24, RZ, 0x3c, !PT ;  /* 0x0000001803036212 */ /* 0x000fe400078e3cff */
[----:B------:R-:W-:Y:S02]  /*0850*/  @P0 LOP3.LUT R0, R0, R25, RZ, 0x3c, !PT ;  /* 0x0000001900000212 */ /* 0x000fe400078e3cff */
[----:B------:R-:W-:-:S02]  /*0860*/  @P0 LOP3.LUT R5, R5, R26, RZ, 0x3c, !PT ;  /* 0x0000001a05050212 */ /* 0x000fc400078e3cff */
[----:B------:R-:W-:Y:S02]  /*0870*/  @P0 LOP3.LUT R3, R3, R28, RZ, 0x3c, !PT ;  /* 0x0000001c03030212 */ /* 0x000fe400078e3cff */
[----:B--2---:R-:W-:Y:S02]  /*0880*/  @P6 LOP3.LUT R4, R4, R17, RZ, 0x3c, !PT ;  /* 0x0000001104046212 */ /* 0x004fe400078e3cff */
[----:B---3--:R-:W-:Y:S02]  /*0890*/  @P6 LOP3.LUT R2, R2, R19, RZ, 0x3c, !PT ;  /* 0x0000001302026212 */ /* 0x008fe400078e3cff */
[----:B----4-:R-:W-:Y:S02]  /*08a0*/  @P0 LOP3.LUT R4, R4, R21, RZ, 0x3c, !PT ;  /* 0x0000001504040212 */ /* 0x010fe400078e3cff */
[----:B------:R-:W-:Y:S02]  /*08b0*/  @P0 LOP3.LUT R2, R2, R23, RZ, 0x3c, !PT ;  /* 0x0000001702020212 */ /* 0x000fe400078e3cff */
[----:B------:R-:W-:-:S13]  /*08c0*/  R2P PR, R22.B1, 0x7f ;  /* 0x0000007f16007804 */ /* 0x000fda0000001000 */
[----:B------:R-:W2:Y:S04]  /*08d0*/  @P0 LDG.E R20, desc[UR8][R14.64+0xb0] ;  /* 0x0000b0080e140981 */ /* 0x000ea8000c1e1900 */
[----:B------:R-:W3:Y:S04]  /*08e0*/  @P0 LDG.E R21, desc[UR8][R14.64+0xa0] ;  /* 0x0000a0080e150981 */ /* 0x000ee8000c1e1900 */
[----:B------:R-:W4:Y:S04]  /*08f0*/  @P0 LDG.E R23, desc[UR8][R14.64+0xa4] ;  /* 0x0000a4080e170981 */ /* 0x000f28000c1e1900 */
[----:B------:R-:W4:Y:S04]  /*0900*/  @P0 LDG.E R18, desc[UR8][R14.64+0xa8] ;  /* 0x0000a8080e120981 */ /* 0x000f28000c1e1900 */
[----:B------:R-:W4:Y:S04]  /*0910*/  @P0 LDG.E R25, desc[UR8][R14.64+0xac] ;  /* 0x0000ac080e190981 */ /* 0x000f28000c1e1900 */
[----:B------:R-:W4:Y:S04]  /*0920*/  @P1 LDG.E R27, desc[UR8][R14.64+0xb4] ;  /* 0x0000b4080e1b1981 */ /* 0x000f28000c1e1900 */
[----:B------:R-:W4:Y:S04]  /*0930*/  @P2 LDG.E R29, desc[UR8][R14.64+0xc8] ;  /* 0x0000c8080e1d2981 */ /* 0x000f28000c1e1900 */
[----:B------:R-:W4:Y:S04]  /*0940*/  @P3 LDG.E R19, desc[UR8][R14.64+0xdc] ;  /* 0x0000dc080e133981 */ /* 0x000f28000c1e1900 */
        /* <DEDUP_REMOVED lines=12> */
[----:B------:R-:W-:Y:S01]  /*0a10*/  LOP3.LUT P0, RZ, R22, 0x8000, RZ, 0xc0, !PT ;  /* 0x0000800016ff7812 */ /* 0x000fe2000780c0ff */
[----:B------:R-:W4:Y:S04]  /*0a20*/  @P1 LDG.E R25, desc[UR8][R14.64+0xc0] ;  /* 0x0000c0080e191981 */ /* 0x000f28000c1e1900 */
[----:B------:R-:W4:Y:S01]  /*0a30*/  @P1 LDG.E R22, desc[UR8][R14.64+0xc4] ;  /* 0x0000c4080e161981 */ /* 0x000f22000c1e1900 */
[----:B------:R-:W-:-:S03]  /*0a40*/  @P1 LOP3.LUT R0, R0, R27, RZ, 0x3c, !PT ;  /* 0x0000001b00001212 */ /* 0x000fc600078e3cff */
[----:B------:R-:W4:Y:S01]  /*0a50*/  @P2 LDG.E R27, desc[UR8][R14.64+0xcc] ;  /* 0x0000cc080e1b2981 */ /* 0x000f22000c1e1900 */
[----:B------:R-:W-:-:S03]  /*0a60*/  @P2 LOP3.LUT R0, R0, R29, RZ, 0x3c, !PT ;  /* 0x0000001d00002212 */ /* 0x000fc600078e3cff */
[----:B------:R-:W4:Y:S01]  /*0a70*/  @P6 LDG.E R29, desc[UR8][R14.64+0x118] ;  /* 0x000118080e1d6981 */ /* 0x000f22000c1e1900 */
[----:B------:R-:W-:-:S03]  /*0a80*/  @P3 LOP3.LUT R0, R0, R19, RZ, 0x3c, !PT ;  /* 0x0000001300003212 */ /* 0x000fc600078e3cff */
[----:B------:R-:W4:Y:S01]  /*0a90*/  @P2 LDG.E R19, desc[UR8][R14.64+0xd4] ;  /* 0x0000d4080e132981 */ /* 0x000f22000c1e1900 */
[----:B------:R-:W-:-:S03]  /*0aa0*/  @P4 LOP3.LUT R0, R0, R17, RZ, 0x3c, !PT ;  /* 0x0000001100004212 */ /* 0x000fc600078e3cff */
[----:B------:R-:W4:Y:S04]  /*0ab0*/  @P5 LDG.E R17, desc[UR8][R14.64+0x108] ;  /* 0x000108080e115981 */ /* 0x000f28000c1e1900 */
[----:B------:R-:W4:Y:S01]  /*0ac0*/  @P0 LDG.E R28, desc[UR8][R14.64+0x13c] ;  /* 0x00013c080e1c0981 */ /* 0x000f22000c1e1900 */
[----:B--2---:R-:W-:-:S03]  /*0ad0*/  @P1 LOP3.LUT R5, R5, R20, RZ, 0x3c, !PT ;  /* 0x0000001405051212 */ /* 0x004fc600078e3cff */
[----:B------:R-:W2:Y:S01]  /*0ae0*/  @P4 LDG.E R20, desc[UR8][R14.64+0x100] ;  /* 0x000100080e144981 */ /* 0x000ea2000c1e1900 */
[----:B---3--:R-:W-:Y:S02]  /*0af0*/  @P5 LOP3.LUT R0, R0, R21, RZ, 0x3c, !PT ;  /* 0x0000001500005212 */ /* 0x008fe400078e3cff */
[----:B------:R-:W-:Y:S01]  /*0b00*/  @P2 LOP3.LUT R5, R5, R24, RZ, 0x3c, !PT ;  /* 0x0000001805052212 */ /* 0x000fe200078e3cff */
[----:B------:R-:W3:Y:S01]  /*0b10*/  @P3 LDG.E R21, desc[UR8][R14.64+0xe0] ;  /* 0x0000e0080e153981 */ /* 0x000ee2000c1e1900 */
[----:B----4-:R-:W-:-:S03]  /*0b20*/  @P1 LOP3.LUT R4, R4, R23, RZ, 0x3c, !PT ;  /* 0x0000001704041212 */ /* 0x010fc600078e3cff */
[----:B------:R-:W4:Y:S04]  /*0b30*/  @P3 LDG.E R24, desc[UR8][R14.64+0xec] ;  /* 0x0000ec080e183981 */ /* 0x000f28000c1e1900 */
[----:B------:R-:W2:Y:S01]  /*0b40*/  @P3 LDG.E R23, desc[UR8][R14.64+0xe8] ;  /* 0x0000e8080e173981 */ /* 0x000ea2000c1e1900 */
[----:B------:R-:W-:-:S03]  /*0b50*/  @P1 LOP3.LUT R2, R2, R25, RZ, 0x3c, !PT ;  /* 0x0000001902021212 */ /* 0x000fc600078e3cff */
[----:B------:R-:W2:Y:S01]  /*0b60*/  @P4 LDG.E R25, desc[UR8][R14.64+0xf4] ;  /* 0x0000f4080e194981 */ /* 0x000ea2000c1e1900 */
[----:B------:R-:W-:-:S03]  /*0b70*/  @P1 LOP3.LUT R3, R3, R22, RZ, 0x3c, !PT ;  /* 0x0000001603031212 */ /* 0x000fc600078e3cff */
[----:B------:R-:W2:Y:S01]  /*0b80*/  @P3 LDG.E R22, desc[UR8][R14.64+0xe4] ;  /* 0x0000e4080e163981 */ /* 0x000ea2000c1e1900 */
[----:B------:R-:W-:Y:S02]  /*0b90*/  @P2 LOP3.LUT R4, R4, R27, RZ, 0x3c, !PT ;  /* 0x0000001b04042212 */ /* 0x000fe400078e3cff */
[----:B------:R-:W-:Y:S01]  /*0ba0*/  @P2 LOP3.LUT R3, R3, R18, RZ, 0x3c, !PT ;  /* 0x0000001203032212 */ /* 0x000fe200078e3cff */
[----:B------:R-:W2:Y:S04]  /*0bb0*/  @P4 LDG.E R27, desc[UR8][R14.64+0xfc] ;  /* 0x0000fc080e1b4981 */ /* 0x000ea8000c1e1900 */
[----:B------:R-:W2:Y:S01]  /*0bc0*/  @P5 LDG.E R18, desc[UR8][R14.64+0x10c] ;  /* 0x00010c080e125981 */ /* 0x000ea2000c1e1900 */
[----:B------:R-:W-:-:S03]  /*0bd0*/  @P2 LOP3.LUT R2, R2, R19, RZ, 0x3c, !PT ;  /* 0x0000001302022212 */ /* 0x000fc600078e3cff */
[----:B------:R-:W2:Y:S01]  /*0be0*/  @P5 LDG.E R19, desc[UR8][R14.64+0x110] ;  /* 0x000110080e135981 */ /* 0x000ea2000c1e1900 */
[----:B------:R-:W-:-:S03]  /*0bf0*/  @P6 LOP3.LUT R0, R0, R29, RZ, 0x3c, !PT ;  /* 0x0000001d00006212 */ /* 0x000fc600078e3cff */
[----:B------:R-:W2:Y:S01]  /*0c00*/  @P0 LDG.E R29, desc[UR8][R14.64+0x12c] ;  /* 0x00012c080e1d0981 */ /* 0x000ea2000c1e1900 */
[----:B---3--:R-:W-:-:S03]  /*0c10*/  @P3 LOP3.LUT R4, R4, R21, RZ, 0x3c, !PT ;  /* 0x0000001504043212 */ /* 0x008fc600078e3cff */
[----:B------:R-:W3:Y:S01]  /*0c20*/  @P6 LDG.E R21, desc[UR8][R14.64+0x11c] ;  /* 0x00011c080e156981 */ /* 0x000ee2000c1e1900 */
[----:B----4-:R-:W-:-:S03]  /*0c30*/  @P3 LOP3.LUT R3, R3, R24, RZ, 0x3c, !PT ;  /* 0x0000001803033212 */ /* 0x010fc600078e3cff */
[----:B------:R-:W4:Y:S01]  /*0c40*/  @P6 LDG.E R24, desc[UR8][R14.64+0x128] ;  /* 0x000128080e186981 */ /* 0x000f22000c1e1900 */
[----:B--2---:R-:W-:Y:S02]  /*0c50*/  @P3 LOP3.LUT R2, R2, R23, RZ, 0x3c, !PT ;  /* 0x0000001702023212 */ /* 0x004fe400078e3cff */
[----:B------:R-:W-:Y:S01]  /*0c60*/  @P4 LOP3.LUT R3, R3, R20, RZ, 0x3c, !PT ;  /* 0x0000001403034212 */ /* 0x000fe200078e3cff */
[----:B------:R-:W2:Y:S01]  /*0c70*/  @P6 LDG.E R23, desc[UR8][R14.64+0x124] ;  /* 0x000124080e176981 */ /* 0x000ea2000c1e1900 */
[----:B------:R-:W-:-:S03]  /*0c80*/  @P4 LOP3.LUT R4, R4, R25, RZ, 0x3c, !PT ;  /* 0x0000001904044212 */ /* 0x000fc600078e3cff */
[----:B------:R-:W4:Y:S01]  /*0c90*/  @P6 LDG.E R20, desc[UR8][R14.64+0x120] ;  /* 0x000120080e146981 */ /* 0x000f22000c1e1900 */
[----:B------:R-:W-:-:S03]  /*0ca0*/  @P3 LOP3.LUT R5, R5, R22, RZ, 0x3c, !PT ;  /* 0x0000001605053212 */ /* 0x000fc600078e3cff */
[----:B------:R-:W4:Y:S01]  /*0cb0*/  @P5 LDG.E R22, desc[UR8][R14.64+0x114] ;  /* 0x000114080e165981 */ /* 0x000f22000c1e1900 */
[----:B------:R-:W-:Y:S02]  /*0cc0*/  @P4 LOP3.LUT R5, R5, R26, RZ, 0x3c, !PT ;  /* 0x0000001a05054212 */ /* 0x000fe400078e3cff */
[----:B------:R-:W-:Y:S01]  /*0cd0*/  @P5 LOP3.LUT R4, R4, R17, RZ, 0x3c, !PT ;  /* 0x0000001104045212 */ /* 0x000fe200078e3cff */
[----:B------:R-:W4:Y:S04]  /*0ce0*/  @P0 LDG.E R26, desc[UR8][R14.64+0x134] ;  /* 0x000134080e1a0981 */ /* 0x000f28000c1e1900 */
[----:B------:R-:W4:Y:S04]  /*0cf0*/  @P0 LDG.E R17, desc[UR8][R14.64+0x130] ;  /* 0x000130080e110981 */ /* 0x000f28000c1e1900 */
[----:B------:R-:W4:Y:S01]  /*0d00*/  @P0 LDG.E R25, desc[UR8][R14.64+0x138] ;  /* 0x000138080e190981 */ /* 0x000f22000c1e1900 */
[----:B------:R-:W-:Y:S01]  /*0d10*/  UIADD3 UR4, UPT, UPT, UR4, 0x10, URZ ;  /* 0x0000001004047890 */ /* 0x000fe2000fffe0ff */
[----:B------:R-:W-:-:S03]  /*0d20*/  @P4 LOP3.LUT R2, R2, R27, RZ, 0x3c, !PT ;  /* 0x0000001b02024212 */ /* 0x000fc600078e3cff */
[----:B------:R-:W-:Y:S01]  /*0d30*/  UISETP.NE.AND UP0, UPT, UR4, 0x20, UPT ;  /* 0x000000200400788c */ /* 0x000fe2000bf05270 */
[----:B------:R-:W-:Y:S02]  /*0d40*/  @P5 LOP3.LUT R5, R5, R18, RZ, 0x3c, !PT ;  /* 0x0000001205055212 */ /* 0x000fe400078e3cff */
[----:B------:R-:W-:Y:S02]  /*0d50*/  @P5 LOP3.LUT R2, R2, R19, RZ, 0x3c, !PT ;  /* 0x0000001302025212 */ /* 0x000fe400078e3cff */
[----:B------:R-:W-:Y:S02]  /*0d60*/  @P0 LOP3.LUT R0, R0, R29, RZ, 0x3c, !PT ;  /* 0x0000001d00000212 */ /* 0x000fe400078e3cff */
[----:B---3--:R-:W-:Y:S02]  /*0d70*/  @P6 LOP3.LUT R4, R4, R21, RZ, 0x3c, !PT ;  /* 0x0000001504046212 */ /* 0x008fe400078e3cff */
[----:B--2---:R-:W-:Y:S02]  /*0d80*/  @P6 LOP3.LUT R2, R2, R23, RZ, 0x3c, !PT ;  /* 0x0000001702026212 */ /* 0x004fe400078e3cff */
[----:B----4-:R-:W-:-:S02]  /*0d90*/  @P6 LOP3.LUT R5, R5, R20, RZ, 0x3c, !PT ;  /* 0x0000001405056212 */ /* 0x010fc400078e3cff */
[----:B------:R-:W-:-:S04]  /*0da0*/  @P5 LOP3.LUT R3, R3, R22, RZ, 0x3c, !PT ;  /* 0x0000001603035212 */ /* 0x000fc800078e3cff */
[----:B------:R-:W-:Y:S02]  /*0db0*/  @P6 LOP3.LUT R3, R3, R24, RZ, 0x3c, !PT ;  /* 0x0000001803036212 */ /* 0x000fe400078e3cff */
[----:B------:R-:W-:Y:S02]  /*0dc0*/  @P0 LOP3.LUT R5, R5, R26, RZ, 0x3c, !PT ;  /* 0x0000001a05050212 */ /* 0x000fe400078e3cff */
[----:B------:R-:W-:Y:S02]  /*0dd0*/  @P0 LOP3.LUT R4, R4, R17, RZ, 0x3c, !PT ;  /* 0x0000001104040212 */ /* 0x000fe400078e3cff */
[----:B------:R-:W-:Y:S02]  /*0de0*/  @P0 LOP3.LUT R3, R3, R28, RZ, 0x3c, !PT ;  /* 0x0000001c03030212 */ /* 0x000fe400078e3cff */
[----:B------:R-:W-:Y:S01]  /*0df0*/  @P0 LOP3.LUT R2, R2, R25, RZ, 0x3c, !PT ;  /* 0x0000001902020212 */ /* 0x000fe200078e3cff */
[----:B------:R-:W-:Y:S06]  /*0e00*/  BRA.U UP0, `(.L_x_4) ;  /* 0xfffffff500487547 */ /* 0x000fec000b83ffff */
[----:B------:R-:W-:-:S05]  /*0e10*/  VIADD R6, R6, 0x1 ;  /* 0x0000000106067836 */ /* 0x000fca0000000000 */
[----:B------:R-:W-:-:S13]  /*0e20*/  ISETP.NE.AND P0, PT, R6, 0x5, PT ;  /* 0x000000050600780c */ /* 0x000fda0003f05270 */
[----:B------:R-:W-:Y:S05]  /*0e30*/  @P0 BRA `(.L_x_5) ;  /* 0xfffffff400300947 */ /* 0x000fea000383ffff */
[----:B------:R-:W-:Y:S01]  /*0e40*/  LOP3.LUT R6, R12, 0x3, RZ, 0xc0, !PT ;  /* 0x000000030c067812 */ /* 0x000fe200078ec0ff */
[----:B------:R0:W-:Y:S03]  /*0e50*/  STL.64 [R1+0x28], R4 ;  /* 0x0000280401007387 */ /* 0x0001e60000100a00 */
[----:B------:R-:W-:Y:S01]  /*0e60*/  ISETP.NE.U32.AND P0, PT, R6, 0x1, PT ;  /* 0x000000010600780c */ /* 0x000fe20003f05070 */
[----:B------:R0:W-:Y:S03]  /*0e70*/  STL.64 [R1+0x30], R2 ;  /* 0x0000300201007387 */ /* 0x0001e60000100a00 */
[----:B------:R-:W-:Y:S01]  /*0e80*/  ISETP.NE.AND.EX P0, PT, RZ, RZ, PT, P0 ;  /* 0x000000ffff00720c */ /* 0x000fe20003f05300 */
[----:B------:R0:W-:-:S12]  /*0e90*/  STL [R1+0x24], R0 ;  /* 0x0000240001007387 */ /* 0x0001d80000100800 */
[----:B0-----:R-:W-:Y:S05]  /*0ea0*/  @!P0 BRA `(.L_x_3) ;  /* 0x0000001400e88947 */ /* 0x001fea0003800000 */
[----:B------:R-:W-:Y:S01]  /*0eb0*/  IMAD.MOV.U32 R0, RZ, RZ, RZ ;  /* 0x000000ffff007224 */ /* 0x000fe200078e00ff */
[----:B------:R-:W-:Y:S01]  /*0ec0*/  CS2R R2, SRZ ;  /* 0x0000000000027805 */ /* 0x000fe2000001ff00 */
[----:B------:R-:W-:Y:S01]  /*0ed0*/  IMAD.MOV.U32 R6, RZ, RZ, RZ ;  /* 0x000000ffff067224 */ /* 0x000fe200078e00ff */
[----:B------:R-:W-:-:S07]  /*0ee0*/  CS2R R4, SRZ ;  /* 0x0000000000047805 */ /* 0x000fce000001ff00 */
.L_x_7:
[----:B------:R-:W-:-:S06]  /*0ef0*/  IMAD R16, R6, 0x4, R11 ;  /* 0x0000000406107824 */ /* 0x000fcc00078e020b */
[----:B------:R-:W5:Y:S01]  /*0f00*/  LDL R16, [R16+0x4] ;  /* 0x0000040010107983 */ /* 0x000f620000100800 */
[----:B------:R-:W-:-:S05]  /*0f10*/  UMOV UR4, URZ ;  /* 0x000000ff00047c82 */ /* 0x000fca0008000000 */
.L_x_6:
        /* <DEDUP_REMOVED lines=183> */
[----:B0-----:R-:W-:Y:S05]  /*1a90*/  @P0 BRA `(.L_x_3) ;  /* 0x0000000800ec0947 */ /* 0x001fea0003800000 */
[----:B------:R-:W-:Y:S01]  /*1aa0*/  IMAD.MOV.U32 R0, RZ, RZ, RZ ;  /* 0x000000ffff007224 */ /* 0x000fe200078e00ff */
[----:B------:R-:W-:Y:S01]  /*1ab0*/  CS2R R2, SRZ ;  /* 0x0000000000027805 */ /* 0x000fe2000001ff00 */
[----:B------:R-:W-:Y:S01]  /*1ac0*/  IMAD.MOV.U32 R6, RZ, RZ, RZ ;  /* 0x000000ffff067224 */ /* 0x000fe200078e00ff */
[----:B------:R-:W-:-:S07]  /*1ad0*/  CS2R R4, SRZ ;  /* 0x0000000000047805 */ /* 0x000fce000001ff00 */
.L_x_9:
[----:B------:R-:W-:-:S06]  /*1ae0*/  IMAD R16, R6, 0x4, R11 ;  /* 0x0000000406107824 */ /* 0x000fcc00078e020b */
[----:B------:R-:W5:Y:S01]  /*1af0*/  LDL R16, [R16+0x4] ;  /* 0x0000040010107983 */ /* 0x000f620000100800 */
[----:B------:R-:W-:-:S05]  /*1b00*/  UMOV UR4, URZ ;  /* 0x000000ff00047c82 */ /* 0x000fca0008000000 */
.L_x_8:
        /* <DEDUP_REMOVED lines=177> */
[----:B------:R0:W-:Y:S04]  /*2620*/  STL.64 [R1+0x28], R4 ;  /* 0x0000280401007387 */ /* 0x0001e80000100a00 */
[----:B------:R0:W-:Y:S04]  /*2630*/  STL.64 [R1+0x30], R2 ;  /* 0x0000300201007387 */ /* 0x0001e80000100a00 */
[----:B------:R0:W-:Y:S02]  /*2640*/  STL [R1+0x24], R0 ;  /* 0x0000240001007387 */ /* 0x0001e40000100800 */
.L_x_3:
[----:B------:R-:W-:Y:S05]  /*2650*/  BSYNC.RECONVERGENT B1 ;  /* 0x0000000000017941 */ /* 0x000fea0003800200 */
.L_x_2:
[C---:B------:R-:W-:Y:S01]  /*2660*/  ISETP.GT.U32.AND P0, PT, R12.reuse, 0x3, PT ;  /* 0x000000030c00780c */ /* 0x040fe20003f04070 */
[----:B------:R-:W-:Y:S01]  /*2670*/  VIADD R13, R13, 0x1 ;  /* 0x000000010d0d7836 */ /* 0x000fe20000000000 */
[--C-:B------:R-:W-:Y:S02]  /*2680*/  SHF.R.U64 R12, R12, 0x2, R7.reuse ;  /* 0x000000020c0c7819 */ /* 0x100fe40000001207 */
[----:B------:R-:W-:Y:S02]  /*2690*/  ISETP.GT.U32.AND.EX P0, PT, R7, RZ, PT, P0 ;  /* 0x000000ff0700720c */ /* 0x000fe40003f04100 */
[----:B------:R-:W-:-:S11]  /*26a0*/  SHF.R.U32.HI R7, RZ, 0x2, R7 ;  /* 0x00000002ff077819 */ /* 0x000fd60000011607 */
[----:B------:R-:W-:Y:S05]  /*26b0*/  @P0 BRA `(.L_x_10) ;  /* 0xffffffd800e40947 */ /* 0x000fea000383ffff */
.L_x_1:
[----:B------:R-:W-:Y:S05]  /*26c0*/  BSYNC.RECONVERGENT B0 ;  /* 0x0000000000007941 */ /* 0x000fea0003800200 */
.L_x_0:
[----:B------:R-:W2:Y:S01]  /*26d0*/  LDCU UR4, c[0x0][0x398] ;  /* 0x00007300ff0477ac */ /* 0x000ea20008000800 */
[----:B------:R-:W3:Y:S01]  /*26e0*/  S2R R11, SR_TID.X ;  /* 0x00000000000b7919 */ /* 0x000ee20000002100 */
[----:B0-----:R-:W-:Y:S01]  /*26f0*/  IMAD.MOV.U32 R0, RZ, RZ, RZ ;  /* 0x000000ffff007224 */ /* 0x001fe200078e00ff */
[----:B------:R-:W0:Y:S01]  /*2700*/  S2R R20, SR_TID.Y ;  /* 0x0000000000147919 */ /* 0x000e220000002200 */
[----:B------:R4:W-:Y:S04]  /*2710*/  STL.64 [R1+0x38], RZ ;  /* 0x000038ff01007387 */ /* 0x0009e80000100a00 */
[----:B------:R4:W-:Y:S04]  /*2720*/  STL [R1+0x40], RZ ;  /* 0x000040ff01007387 */ /* 0x0009e80000100800 */
[----:B------:R4:W-:Y:S01]  /*2730*/  STL.64 [R1+0x48], RZ ;  /* 0x000048ff01007387 */ /* 0x0009e20000100a00 */
[----:B--2---:R-:W-:-:S09]  /*2740*/  UISETP.GE.AND UP0, UPT, UR4, 0x1, UPT ;  /* 0x000000010400788c */ /* 0x004fd2000bf06270 */
[----:B----4-:R-:W-:Y:S05]  /*2750*/  BRA.U !UP0, `(.L_x_11) ;  /* 0x0000000d08187547 */ /* 0x010fea000b800000 */
[----:B------:R-:W0:Y:S01]  /*2760*/  LDCU UR4, c[0x0][0x364] ;  /* 0x00006c80ff0477ac */ /* 0x000e220008000800 */
[----:B-1----:R-:W3:Y:S01]  /*2770*/  LDC R2, c[0x0][0x360] ;  /* 0x0000d800ff027b82 */ /* 0x002ee20000000800 */
[----:B------:R-:W1:Y:S07]  /*2780*/  LDCU UR5, c[0x0][0x390] ;  /* 0x00007200ff0577ac */ /* 0x000e6e0008000800 */
[----:B------:R-:W2:Y:S08]  /*2790*/  LDC.64 R12, c[0x0][0x380] ;  /* 0x0000e000ff0c7b82 */ /* 0x000eb00000000a00 */
[----:B------:R-:W4:Y:S01]  /*27a0*/  LDC.64 R14, c[0x0][0x388] ;  /* 0x0000e200ff0e7b82 */ /* 0x000f220000000a00 */
[----:B0-----:R-:W-:Y:S01]  /*27b0*/  IMAD R0, R10, UR4, R20 ;  /* 0x000000040a007c24 */ /* 0x001fe2000f8e0214 */
[----:B------:R-:W-:Y:S01]  /*27c0*/  UMOV UR4, URZ ;  /* 0x000000ff00047c82 */ /* 0x000fe20008000000 */
[----:B---3--:R-:W-:-:S04]  /*27d0*/  IMAD R3, R2, UR10, R11 ;  /* 0x0000000a02037c24 */ /* 0x008fc8000f8e020b */
[----:B-1----:R-:W-:Y:S02]  /*27e0*/  IMAD R3, R0, UR5, R3 ;  /* 0x0000000500037c24 */ /* 0x002fe4000f8e0203 */
[----:B------:R-:W-:Y:S02]  /*27f0*/  IMAD.MOV.U32 R0, RZ, RZ, RZ ;  /* 0x000000ffff007224 */ /* 0x000fe400078e00ff */
[----:B--2---:R-:W-:-:S04]  /*2800*/  IMAD.WIDE R12, R3, 0x4, R12 ;  /* 0x00000004030c7825 */ /* 0x004fc800078e020c */
[----:B----4-:R-:W-:-:S07]  /*2810*/  IMAD.WIDE R14, R3, 0x4, R14 ;  /* 0x00000004030e7825 */ /* 0x010fce00078e020e */
.L_x_18:
[----:B------:R-:W2:Y:S04]  /*2820*/  LDL.64 R18, [R1+0x20] ;  /* 0x0000200001127983 */ /* 0x000ea80000100a00 */
[----:B------:R-:W3:Y:S04]  /*2830*/  LDL.64 R2, [R1+0x30] ;  /* 0x0000300001027983 */ /* 0x000ee80000100a00 */
[----:B------:R-:W4:Y:S04]  /*2840*/  LDG.E R6, desc[UR8][R12.64] ;  /* 0x000000080c067981 */ /* 0x000f28000c1e1900 */
[----:B------:R-:W5:Y:S01]  /*2850*/  LDL.64 R4, [R1+0x28] ;  /* 0x0000280001047983 */ /* 0x000f620000100a00 */
[----:B------:R-:W-:Y:S01]  /*2860*/  BSSY.RECONVERGENT B0, `(.L_x_12) ;  /* 0x0000052000007945 */ /* 0x000fe20003800200 */
[----:B--2---:R-:W-:-:S04]  /*2870*/  SHF.R.U32.HI R8, RZ, 0x2, R19 ;  /* 0x00000002ff087819 */ /* 0x004fc80000011613 */
[----:B------:R-:W-:Y:S01]  /*2880*/  LOP3.LUT R8, R8, R19, RZ, 0x3c, !PT ;  /* 0x0000001308087212 */ /* 0x000fe200078e3cff */
[----:B---3--:R-:W-:Y:S02]  /*2890*/  IMAD.SHL.U32 R7, R3, 0x10, RZ ;  /* 0x0000001003077824 */ /* 0x008fe400078e00ff */
[----:B------:R-:W-:Y:S02]  /*28a0*/  IMAD.MOV.U32 R19, RZ, RZ, R2 ;  /* 0x000000ffff137224 */ /* 0x000fe400078e0002 */
[----:B----4-:R-:W-:Y:S01]  /*28b0*/  FMUL R17, R6, 0.63661974668502807617 ;  /* 0x3f22f98306117820 */ /* 0x010fe20000400000 */
[----:B------:R-:W-:Y:S01]  /*28c0*/  IMAD.SHL.U32 R9, R8, 0x2, RZ ;  /* 0x0000000208097824 */ /* 0x000fe200078e00ff */
[----:B------:R-:W-:Y:S01]  /*28d0*/  FSETP.GE.AND P0, PT, |R6|, 105615, PT ;  /* 0x47ce47800600780b */ /* 0x000fe20003f06200 */
[----:B------:R-:W-:-:S03]  /*28e0*/  IMAD.MOV.U32 R22, RZ, RZ, R3 ;  /* 0x000000ffff167224 */ /* 0x000fc600078e0003 */
[----:B------:R-:W-:Y:S01]  /*28f0*/  LOP3.LUT R16, R8, R9, R7, 0x96, !PT ;  /* 0x0000000908107212 */ /* 0x000fe200078e9607 */
[----:B------:R-:W-:Y:S01]  /*2900*/  VIADD R8, R18, 0x587c5 ;  /* 0x000587c512087836 */ /* 0x000fe20000000000 */
[----:B------:R-:W0:Y:S01]  /*2910*/  F2I.NTZ R7, R17 ;  /* 0x0000001100077305 */ /* 0x000e220000203100 */
[----:B-----5:R-:W-:Y:S01]  /*2920*/  IMAD.MOV.U32 R18, RZ, RZ, R5 ;  /* 0x000000ffff127224 */ /* 0x020fe200078e0005 */
[----:B------:R-:W-:Y:S01]  /*2930*/  LOP3.LUT R23, R16, R3, RZ, 0x3c, !PT ;  /* 0x0000000310177212 */ /* 0x000fe200078e3cff */
[----:B------:R-:W-:Y:S02]  /*2940*/  IMAD.MOV.U32 R9, RZ, RZ, R4 ;  /* 0x000000ffff097224 */ /* 0x000fe400078e0004 */
[----:B------:R-:W-:Y:S01]  /*2950*/  IMAD.MOV.U32 R3, RZ, RZ, 0x2f800000 ;  /* 0x2f800000ff037424 */ /* 0x000fe200078e00ff */
[----:B-1----:R1:W-:Y:S01]  /*2960*/  STL.64 [R1+0x28], R18 ;  /* 0x0000281201007387 */ /* 0x0023e20000100a00 */
[----:B------:R-:W-:-:S03]  /*2970*/  IMAD.IADD R2, R23, 0x1, R8 ;  /* 0x0000000117027824 */ /* 0x000fc600078e0208 */
[----:B------:R1:W-:Y:S02]  /*2980*/  STL.64 [R1+0x30], R22 ;  /* 0x0000301601007387 */ /* 0x0003e40000100a00 */
[----:B------:R-:W-:Y:S02]  /*2990*/  I2FP.F32.U32 R2, R2 ;  /* 0x0000000200027245 */ /* 0x000fe40000201000 */
[----:B------:R1:W-:Y:S01]  /*29a0*/  STL.64 [R1+0x20], R8 ;  /* 0x0000200801007387 */ /* 0x0003e20000100a00 */
[----:B0-----:R-:W-:Y:S02]  /*29b0*/  I2FP.F32.S32 R5, R7 ;  /* 0x0000000700057245 */ /* 0x001fe40000201400 */
[----:B------:R-:W-:-:S03]  /*29c0*/  FFMA R3, R2, R3, 1.1641532182693481445e-10 ;  /* 0x2f00000002037423 */ /* 0x000fc60000000003 */
[----:B------:R-:W-:-:S04]  /*29d0*/  FFMA R4, R5, -1.5707962512969970703, R6 ;  /* 0xbfc90fda05047823 */ /* 0x000fc80000000006 */
[----:B------:R-:W-:-:S04]  /*29e0*/  FFMA R4, R5, -7.5497894158615963534e-08, R4 ;  /* 0xb3a2216805047823 */ /* 0x000fc80000000004 */
[----:B------:R-:W-:Y:S01]  /*29f0*/  FFMA R4, R5, -5.3903029534742383927e-15, R4 ;  /* 0xa7c234c505047823 */ /* 0x000fe20000000004 */
[----:B-1----:R-:W-:Y:S06]  /*2a00*/  @!P0 BRA `(.L_x_13) ;  /* 0x0000000000dc8947 */ /* 0x002fec0003800000 */
[----:B------:R-:W-:-:S13]  /*2a10*/  FSETP.NEU.AND P0, PT, |R6|, +INF , PT ;  /* 0x7f8000000600780b */ /* 0x000fda0003f0d200 */
[----:B------:R-:W-:Y:S01]  /*2a20*/  @!P0 FMUL R4, RZ, R6 ;  /* 0x00000006ff048220 */ /* 0x000fe20000400000 */
[----:B------:R-:W-:Y:S01]  /*2a30*/  @!P0 IMAD.MOV.U32 R7, RZ, RZ, RZ ;  /* 0x000000ffff078224 */ /* 0x000fe200078e00ff */
[----:B------:R-:W-:Y:S06]  /*2a40*/  @!P0 BRA `(.L_x_13) ;  /* 0x0000000000cc8947 */ /* 0x000fec0003800000 */
[----:B------:R-:W-:Y:S01]  /*2a50*/  IMAD.SHL.U32 R4, R6, 0x100, RZ ;  /* 0x0000010006047824 */ /* 0x000fe200078e00ff */
[----:B------:R-:W0:Y:S01]  /*2a60*/  LDCU.64 UR12, c[0x4][0x40] ;  /* 0x01000800ff0c77ac */ /* 0x000e220008000a00 */
[----:B------:R-:W-:Y:S02]  /*2a70*/  IMAD.MOV.U32 R8, RZ, RZ, RZ ;  /* 0x000000ffff087224 */ /* 0x000fe400078e00ff */
[----:B------:R-:W-:Y:S01]  /*2a80*/  IMAD.MOV.U32 R2, RZ, RZ, R1 ;  /* 0x000000ffff027224 */ /* 0x000fe200078e0001 */
[----:B------:R-:W-:Y:S01]  /*2a90*/  LOP3.LUT R7, R4, 0x80000000, RZ, 0xfc, !PT ;  /* 0x8000000004077812 */ /* 0x000fe200078efcff */
[----:B------:R-:W-:Y:S01]  /*2aa0*/  UMOV UR6, URZ ;  /* 0x000000ff00067c82 */ /* 0x000fe20008000000 */
[----:B------:R-:W-:-:S05]  /*2ab0*/  UMOV UR5, URZ ;  /* 0x000000ff00057c82 */ /* 0x000fca0008000000 */
.L_x_14:
[----:B0-----:R-:W-:Y:S02]  /*2ac0*/  IMAD.U32 R16, RZ, RZ, UR12 ;  /* 0x0000000cff107e24 */ /* 0x001fe4000f8e00ff */
[----:B------:R-:W-:-:S05]  /*2ad0*/  IMAD.U32 R17, RZ, RZ, UR13 ;  /* 0x0000000dff117e24 */ /* 0x000fca000f8e00ff */
[----:B------:R-:W2:Y:S01]  /*2ae0*/  LDG.E.CONSTANT R4, desc[UR8][R16.64] ;  /* 0x0000000810047981 */ /* 0x000ea2000c1e9900 */
[----:B------:R-:W-:Y:S02]  /*2af0*/  UIADD3 UR12, UP0, UPT, UR12, 0x4, URZ ;  /* 0x000000040c0c7890 */ /* 0x000fe4000ff1e0ff */
[----:B------:R-:W-:Y:S02]  /*2b00*/  UIADD3 UR5, UPT, UPT, UR5, 0x1, URZ ;  /* 0x0000000105057890 */ /* 0x000fe4000fffe0ff */
[----:B------:R-:W-:Y:S02]  /*2b10*/  UIADD3.X UR13, UPT, UPT, URZ, UR13, URZ, UP0, !UPT ;  /* 0x0000000dff0d7290 */ /* 0x000fe400087fe4ff */
[----:B------:R-:W-:Y:S01]  /*2b20*/  UISETP.NE.AND UP0, UPT, UR5, 0x6, UPT ;  /* 0x000000060500788c */ /* 0x000fe2000bf05270 */
[----:B--2---:R-:W-:-:S03]  /*2b30*/  IMAD.WIDE.U32 R4, R4, R7, RZ ;  /* 0x0000000704047225 */ /* 0x004fc600078e00ff */
[----:B------:R-:W-:-:S04]  /*2b40*/  IADD3 R9, P0, PT, R4, R8, RZ ;  /* 0x0000000804097210 */ /* 0x000fc80007f1e0ff */
[----:B------:R-:W-:Y:S01]  /*2b50*/  IADD3.X R8, PT, PT, R5, UR6, RZ, P0, !PT ;  /* 0x0000000605087c10 */ /* 0x000fe200087fe4ff */
[----:B------:R0:W-:Y:S02]  /*2b60*/  STL [R2], R9 ;  /* 0x0000000902007387 */ /* 0x0001e40000100800 */
[----:B0-----:R-:W-:Y:S01]  /*2b70*/  VIADD R2, R2, 0x4 ;  /* 0x0000000402027836 */ /* 0x001fe20000000000 */
[----:B------:R-:W-:Y:S06]  /*2b80*/  BRA.U UP0, `(.L_x_14) ;  /* 0xfffffffd00cc7547 */ /* 0x000fec000b83ffff */
[----:B------:R-:W-:Y:S01]  /*2b90*/  SHF.R.U32.HI R9, RZ, 0x17, R6 ;  /* 0x00000017ff097819 */ /* 0x000fe20000011606 */
[----:B------:R0:W-:Y:S03]  /*2ba0*/  STL [R1+0x18], R8 ;  /* 0x0000180801007387 */ /* 0x0001e60000100800 */
[C---:B------:R-:W-:Y:S02]  /*2bb0*/  LOP3.LUT R2, R9.reuse, 0xe0, RZ, 0xc0, !PT ;  /* 0x000000e009027812 */ /* 0x040fe400078ec0ff */
[----:B------:R-:W-:-:S03]  /*2bc0*/  LOP3.LUT P0, RZ, R9, 0x1f, RZ, 0xc0, !PT ;  /* 0x0000001f09ff7812 */ /* 0x000fc6000780c0ff */
[----:B------:R-:W-:-:S05]  /*2bd0*/  VIADD R2, R2, 0xffffff80 ;  /* 0xffffff8002027836 */ /* 0x000fca0000000000 */
[----:B------:R-:W-:-:S05]  /*2be0*/  SHF.R.U32.HI R2, RZ, 0x5, R2 ;  /* 0x00000005ff027819 */ /* 0x000fca0000011602 */
[----:B------:R-:W-:-:S05]  /*2bf0*/  IMAD R18, R2, -0x4, R1 ;  /* 0xfffffffc02127824 */ /* 0x000fca00078e0201 */
[----:B------:R-:W2:Y:S04]  /*2c00*/  LDL R5, [R18+0x18] ;  /* 0x0000180012057983 */ /* 0x000ea80000100800 */
[----:B------:R-:W2:Y:S04]  /*2c10*/  LDL R4, [R18+0x14] ;  /* 0x0000140012047983 */ /* 0x000ea80000100800 */
[----:B------:R-:W3:Y:S01]  /*2c20*/  @P0 LDL R7, [R18+0x10] ;  /* 0x0000100012070983 */ /* 0x000ee20000100800 */
[----:B------:R-:W-:Y:S01]  /*2c30*/  LOP3.LUT R2, R9, 0x1f, RZ, 0xc0, !PT ;  /* 0x0000001f09027812 */ /* 0x000fe200078ec0ff */
[----:B------:R-:W-:Y:S01]  /*2c40*/  UMOV UR6, 0x54442d19 ;  /* 0x54442d1900067882 */ /* 0x000fe20000000000 */
[----:B------:R-:W-:-:S02]  /*2c50*/  UMOV UR7, 0x3bf921fb ;  /* 0x3bf921fb00077882 */ /* 0x000fc40000000000 */
[-C--:B--2---:R-:W-:Y:S02]  /*2c60*/  @P0 SHF.L.W.U32.HI R5, R4, R2.reuse, R5 ;  /* 0x0000000204050219 */ /* 0x084fe40000010e05 */
[----:B---3--:R-:W-:Y:S02]  /*2c70*/  @P0 SHF.L.W.U32.HI R4, R7, R2, R4 ;  /* 0x0000000207040219 */ /* 0x008fe40000010e04 */
[----:B------:R-:W-:Y:S02]  /*2c80*/  ISETP.GE.AND P0, PT, R6, RZ, PT ;  /* 0x000000ff0600720c */ /* 0x000fe40003f06270 */
[C---:B------:R-:W-:Y:S01]  /*2c90*/  SHF.L.W.U32.HI R7, R4.reuse, 0x2, R5 ;  /* 0x0000000204077819 */ /* 0x040fe20000010e05 */
[----:B------:R-:W-:-:S03]  /*2ca0*/  IMAD.SHL.U32 R4, R4, 0x4, RZ ;  /* 0x0000000404047824 */ /* 0x000fc600078e00ff */
[----:B------:R-:W-:-:S04]  /*2cb0*/  SHF.R.S32.HI R2, RZ, 0x1f, R7 ;  /* 0x0000001fff027819 */ /* 0x000fc80000011407 */
[C---:B------:R-:W-:Y:S02]  /*2cc0*/  LOP3.LUT R16, R2.reuse, R4, RZ, 0x3c, !PT ;  /* 0x0000000402107212 */ /* 0x040fe400078e3cff */
[----:B------:R-:W-:Y:S02]  /*2cd0*/  LOP3.LUT R17, R2, R7, RZ, 0x3c, !PT ;  /* 0x0000000702117212 */ /* 0x000fe400078e3cff */
[----:B------:R-:W-:Y:S02]  /*2ce0*/  SHF.R.U32.HI R2, RZ, 0x1e, R5 ;  /* 0x0000001eff027819 */ /* 0x000fe40000011605 */
[C---:B------:R-:W-:Y:S02]  /*2cf0*/  LOP3.LUT R4, R7.reuse, R6, RZ, 0x3c, !PT ;  /* 0x0000000607047212 */ /* 0x040fe400078e3cff */
[----:B------:R-:W0:Y:S01]  /*2d00*/  I2F.F64.S64 R16, R16 ;  /* 0x0000001000107312 */ /* 0x000e220000301c00 */
[----:B------:R-:W-:Y:S02]  /*2d10*/  LEA.HI R7, R7, R2, RZ, 0x1 ;  /* 0x0000000207077211 */ /* 0x000fe400078f08ff */
[----:B------:R-:W-:-:S03]  /*2d20*/  ISETP.GE.AND P1, PT, R4, RZ, PT ;  /* 0x000000ff0400720c */ /* 0x000fc60003f26270 */
[----:B------:R-:W-:-:S04]  /*2d30*/  IMAD.MOV R2, RZ, RZ, -R7 ;  /* 0x000000ffff027224 */ /* 0x000fc800078e0a07 */
[----:B------:R-:W-:Y:S01]  /*2d40*/  @!P0 IMAD.MOV.U32 R7, RZ, RZ, R2 ;  /* 0x000000ffff078224 */ /* 0x000fe200078e0002 */
[----:B0-----:R-:W-:-:S10]  /*2d50*/  DMUL R8, R16, UR6 ;  /* 0x0000000610087c28 */ /* 0x001fd40008000000 */
[----:B------:R-:W0:Y:S02]  /*2d60*/  F2F.F32.F64 R8, R8 ;  /* 0x0000000800087310 */ /* 0x000e240000301000 */
[----:B0-----:R-:W-:-:S07]  /*2d70*/  FSEL R4, -R8, R8, !P1 ;  /* 0x0000000808047208 */ /* 0x001fce0004800100 */
.L_x_13:
[----:B------:R-:W-:Y:S05]  /*2d80*/  BSYNC.RECONVERGENT B0 ;  /* 0x0000000000007941 */ /* 0x000fea0003800200 */
.L_x_12:
[----:B------:R-:W-:Y:S01]  /*2d90*/  FMUL R21, R3, 0.63661974668502807617 ;  /* 0x3f22f98303157820 */ /* 0x000fe20000400000 */
[----:B------:R-:W-:Y:S02]  /*2da0*/  IMAD.MOV.U32 R16, RZ, RZ, 0x37cbac00 ;  /* 0x37cbac00ff107424 */ /* 0x000fe400078e00ff */
[----:B------:R-:W-:Y:S01]  /*2db0*/  FMUL R5, R4, R4 ;  /* 0x0000000404057220 */ /* 0x000fe20000400000 */
[C---:B------:R-:W-:Y:S01]  /*2dc0*/  LOP3.LUT R8, R7.reuse, 0x1, RZ, 0xc0, !PT ;  /* 0x0000000107087812 */ /* 0x040fe200078ec0ff */
[----:B------:R-:W-:Y:S01]  /*2dd0*/  IMAD.MOV.U32 R9, RZ, RZ, 0x3d2aaabb ;  /* 0x3d2aaabbff097424 */ /* 0x000fe200078e00ff */
[----:B------:R-:W-:Y:S01]  /*2de0*/  LOP3.LUT P1, RZ, R7, 0x2, RZ, 0xc0, !PT ;  /* 0x0000000207ff7812 */ /* 0x000fe2000782c0ff */
[----:B------:R-:W0:Y:S01]  /*2df0*/  F2I.NTZ R21, R21 ;  /* 0x0000001500157305 */ /* 0x000e220000203100 */
[----:B------:R-:W-:Y:S01]  /*2e00*/  FFMA R2, R5, R16, -0.0013887860113754868507 ;  /* 0xbab607ed05027423 */ /* 0x000fe20000000010 */
[----:B------:R-:W-:Y:S01]  /*2e10*/  ISETP.NE.U32.AND P0, PT, R8, 0x1, PT ;  /* 0x000000010800780c */ /* 0x000fe20003f05070 */
[----:B------:R-:W-:Y:S01]  /*2e20*/  IMAD.MOV.U32 R8, RZ, RZ, 0x3effffff ;  /* 0x3effffffff087424 */ /* 0x000fe200078e00ff */
[----:B------:R-:W-:Y:S02]  /*2e30*/  BSSY.RECONVERGENT B0, `(.L_x_15) ;  /* 0x000003d000007945 */ /* 0x000fe40003800200 */
[----:B------:R-:W-:-:S02]  /*2e40*/  FSEL R2, R2, -0.00019574658654164522886, !P0 ;  /* 0xb94d415302027808 */ /* 0x000fc40004000000 */
[----:B------:R-:W-:Y:S02]  /*2e50*/  FSEL R18, R9, 0.0083327032625675201416, !P0 ;  /* 0x3c0885e409127808 */ /* 0x000fe40004000000 */
[----:B------:R-:W-:-:S03]  /*2e60*/  FSEL R4, R4, 1, P0 ;  /* 0x3f80000004047808 */ /* 0x000fc60000000000 */
[----:B------:R-:W-:Y:S01]  /*2e70*/  FFMA R2, R5, R2, R18 ;  /* 0x0000000205027223 */ /* 0x000fe20000000012 */
[----:B------:R-:W-:Y:S02]  /*2e80*/  FSEL R18, -R8, -0.16666662693023681641, !P0 ;  /* 0xbe2aaaa808127808 */ /* 0x000fe40004000100 */
[----:B------:R-:W-:Y:S02]  /*2e90*/  FSETP.GE.AND P0, PT, |R3|, 105615, PT ;  /* 0x47ce47800300780b */ /* 0x000fe40003f06200 */
[----:B0-----:R-:W-:Y:S01]  /*2ea0*/  I2FP.F32.S32 R22, R21 ;  /* 0x0000001500167245 */ /* 0x001fe20000201400 */
[C---:B------:R-:W-:Y:S01]  /*2eb0*/  FFMA R2, R5.reuse, R2, R18 ;  /* 0x0000000205027223 */ /* 0x040fe20000000012 */
[----:B------:R-:W-:-:S03]  /*2ec0*/  FFMA R5, R5, R4, RZ ;  /* 0x0000000405057223 */ /* 0x000fc600000000ff */
[----:B------:R-:W-:Y:S01]  /*2ed0*/  FFMA R7, R22, -1.5707962512969970703, R3 ;  /* 0xbfc90fda16077823 */ /* 0x000fe20000000003 */
[----:B------:R-:W-:-:S03]  /*2ee0*/  FFMA R17, R5, R2, R4 ;  /* 0x0000000205117223 */ /* 0x000fc60000000004 */
[----:B------:R-:W-:Y:S01]  /*2ef0*/  FFMA R7, R22, -7.5497894158615963534e-08, R7 ;  /* 0xb3a2216816077823 */ /* 0x000fe20000000007 */
[----:B------:R-:W-:-:S03]  /*2f00*/  @P1 FADD R17, RZ, -R17 ;  /* 0x80000011ff111221 */ /* 0x000fc60000000000 */
[----:B------:R-:W-:Y:S01]  /*2f10*/  FFMA R2, R22, -5.3903029534742383927e-15, R7 ;  /* 0xa7c234c516027823 */ /* 0x000fe20000000007 */
[----:B------:R-:W-:Y:S06]  /*2f20*/  @!P0 BRA `(.L_x_16) ;  /* 0x0000000000b48947 */ /* 0x000fec0003800000 */
[----:B------:R-:W-:-:S13]  /*2f30*/  FSETP.NEU.AND P0, PT, |R3|, +INF , PT ;  /* 0x7f8000000300780b */ /* 0x000fda0003f0d200 */
[----:B------:R-:W-:Y:S01]  /*2f40*/  @!P0 FMUL R2, RZ, R3 ;  /* 0x00000003ff028220 */ /* 0x000fe20000400000 */
[----:B------:R-:W-:Y:S01]  /*2f50*/  @!P0 IMAD.MOV.U32 R21, RZ, RZ, RZ ;  /* 0x000000ffff158224 */ /* 0x000fe200078e00ff */
[----:B------:R-:W-:Y:S06]  /*2f60*/  @!P0 BRA `(.L_x_16) ;  /* 0x0000000000a48947 */ /* 0x000fec0003800000 */
[----:B------:R-:W0:Y:S01]  /*2f70*/  LDC.64 R4, c[0x4][0x40] ;  /* 0x01001000ff047b82 */ /* 0x000e220000000a00 */
[----:B------:R-:W-:Y:S01]  /*2f80*/  IMAD.SHL.U32 R18, R3, 0x100, RZ ;  /* 0x0000010003127824 */ /* 0x000fe200078e00ff */
[----:B------:R-:W-:Y:S01]  /*2f90*/  UMOV UR5, URZ ;  /* 0x000000ff00057c82 */ /* 0x000fe20008000000 */
[----:B------:R-:W-:Y:S02]  /*2fa0*/  IMAD.MOV.U32 R2, RZ, RZ, RZ ;  /* 0x000000ffff027224 */ /* 0x000fe400078e00ff */
[----:B------:R-:W-:Y:S01]  /*2fb0*/  IMAD.MOV.U32 R7, RZ, RZ, RZ ;  /* 0x000000ffff077224 */ /* 0x000fe200078e00ff */
[----:B------:R-:W-:-:S07]  /*2fc0*/  LOP3.LUT R21, R18, 0x80000000, RZ, 0xfc, !PT ;  /* 0x8000000012157812 */ /* 0x000fce00078efcff */
.L_x_17:
[----:B0-----:R-:W-:-:S06]  /*2fd0*/  IMAD.WIDE.U32 R18, R7, 0x4, R4 ;  /* 0x0000000407127825 */ /* 0x001fcc00078e0004 */
[----:B------:R-:W2:Y:S01]  /*2fe0*/  LDG.E.CONSTANT R18, desc[UR8][R18.64] ;  /* 0x0000000812127981 */ /* 0x000ea2000c1e9900 */
[C---:B-1----:R-:W-:Y:S02]  /*2ff0*/  IMAD R24, R7.reuse, 0x4, R1 ;  /* 0x0000000407187824 */ /* 0x042fe400078e0201 */
[----:B------:R-:W-:-:S05]  /*3000*/  VIADD R7, R7, 0x1 ;  /* 0x0000000107077836 */ /* 0x000fca0000000000 */
[----:B------:R-:W-:Y:S01]  /*3010*/  ISETP.NE.AND P0, PT, R7, 0x6, PT ;  /* 0x000000060700780c */ /* 0x000fe20003f05270 */
[----:B--2---:R-:W-:-:S03]  /*3020*/  IMAD.WIDE.U32 R22, R18, R21, RZ ;  /* 0x0000001512167225 */ /* 0x004fc600078e00ff */
[----:B------:R-:W-:-:S04]  /*3030*/  IADD3 R25, P1, PT, R22, R2, RZ ;  /* 0x0000000216197210 */ /* 0x000fc80007f3e0ff */
[----:B------:R-:W-:Y:S01]  /*3040*/  IADD3.X R2, PT, PT, R23, UR5, RZ, P1, !PT ;  /* 0x0000000517027c10 */ /* 0x000fe20008ffe4ff */
[----:B------:R1:W-:Y:S04]  /*3050*/  STL [R24], R25 ;  /* 0x0000001918007387 */ /* 0x0003e80000100800 */
[----:B------:R-:W-:Y:S05]  /*3060*/  @P0 BRA `(.L_x_17) ;  /* 0xfffffffc00d80947 */ /* 0x000fea000383ffff */
[----:B------:R-:W-:Y:S01]  /*3070*/  SHF.R.U32.HI R4, RZ, 0x17, R3 ;  /* 0x00000017ff047819 */ /* 0x000fe20000011603 */
[----:B------:R0:W-:Y:S03]  /*3080*/  STL [R1+0x18], R2 ;  /* 0x0000180201007387 */ /* 0x0001e60000100800 */
[C---:B------:R-:W-:Y:S01]  /*3090*/  LOP3.LUT P0, R18, R4.reuse, 0x1f, RZ, 0xc0, !PT ;  /* 0x0000001f04127812 */ /* 0x040fe2000780c0ff */
[----:B------:R-:W-:-:S05]  /*30a0*/  VIADD R5, R4, 0xffffff80 ;  /* 0xffffff8004057836 */ /* 0x000fca0000000000 */
[----:B------:R-:W-:-:S05]  /*30b0*/  SHF.R.U32.HI R4, RZ, 0x5, R5 ;  /* 0x00000005ff047819 */ /* 0x000fca0000011605 */
[----:B------:R-:W-:-:S05]  /*30c0*/  IMAD R22, R4, -0x4, R1 ;  /* 0xfffffffc04167824 */ /* 0x000fca00078e0201 */
[----:B------:R-:W2:Y:S04]  /*30d0*/  LDL R7, [R22+0x18] ;  /* 0x0000180016077983 */ /* 0x000ea80000100800 */
[----:B------:R-:W2:Y:S04]  /*30e0*/  LDL R4, [R22+0x14] ;  /* 0x0000140016047983 */ /* 0x000ea80000100800 */
[----:B------:R-:W3:Y:S01]  /*30f0*/  @P0 LDL R5, [R22+0x10] ;  /* 0x0000100016050983 */ /* 0x000ee20000100800 */
[----:B------:R-:W-:Y:S01]  /*3100*/  UMOV UR6, 0x54442d19 ;  /* 0x54442d1900067882 */ /* 0x000fe20000000000 */
[----:B------:R-:W-:Y:S01]  /*3110*/  UMOV UR7, 0x3bf921fb ;  /* 0x3bf921fb00077882 */ /* 0x000fe20000000000 */
[----:B--2---:R-:W-:-:S02]  /*3120*/  @P0 SHF.L.W.U32.HI R7, R4, R18, R7 ;  /* 0x0000001204070219 */ /* 0x004fc40000010e07 */
[----:B---3--:R-:W-:Y:S02]  /*3130*/  @P0 SHF.L.W.U32.HI R4, R5, R18, R4 ;  /* 0x0000001205040219 */ /* 0x008fe40000010e04 */
[--C-:B0-----:R-:W-:Y:S02]  /*3140*/  SHF.R.U32.HI R2, RZ, 0x1e, R7.reuse ;  /* 0x0000001eff027819 */ /* 0x101fe40000011607 */
[C---:B------:R-:W-:Y:S01]  /*3150*/  SHF.L.W.U32.HI R21, R4.reuse, 0x2, R7 ;  /* 0x0000000204157819 */ /* 0x040fe20000010e07 */
[----:B------:R-:W-:-:S03]  /*3160*/  IMAD.SHL.U32 R4, R4, 0x4, RZ ;  /* 0x0000000404047824 */ /* 0x000fc600078e00ff */
[----:B------:R-:W-:Y:S02]  /*3170*/  SHF.R.S32.HI R5, RZ, 0x1f, R21 ;  /* 0x0000001fff057819 */ /* 0x000fe40000011415 */
[----:B------:R-:W-:Y:S02]  /*3180*/  ISETP.GE.AND P0, PT, R21, RZ, PT ;  /* 0x000000ff1500720c */ /* 0x000fe40003f06270 */
[C---:B------:R-:W-:Y:S02]  /*3190*/  LOP3.LUT R4, R5.reuse, R4, RZ, 0x3c, !PT ;  /* 0x0000000405047212 */ /* 0x040fe400078e3cff */
[----:B------:R-:W-:Y:S02]  /*31a0*/  LOP3.LUT R5, R5, R21, RZ, 0x3c, !PT ;  /* 0x0000001505057212 */ /* 0x000fe400078e3cff */
[----:B------:R-:W-:-:S04]  /*31b0*/  LEA.HI R21, R21, R2, RZ, 0x1 ;  /* 0x0000000215157211 */ /* 0x000fc800078f08ff */
[----:B------:R-:W0:Y:S02]  /*31c0*/  I2F.F64.S64 R4, R4 ;  /* 0x0000000400047312 */ /* 0x000e240000301c00 */
[----:B0-----:R-:W-:-:S10]  /*31d0*/  DMUL R18, R4, UR6 ;  /* 0x0000000604127c28 */ /* 0x001fd40008000000 */
[----:B------:R-:W0:Y:S02]  /*31e0*/  F2F.F32.F64 R18, R18 ;  /* 0x0000001200127310 */ /* 0x000e240000301000 */
[----:B0-----:R-:W-:-:S07]  /*31f0*/  FSEL R2, -R18, R18, !P0 ;  /* 0x0000001212027208 */ /* 0x001fce0004000100 */
.L_x_16:
[----:B------:R-:W-:Y:S05]  /*3200*/  BSYNC.RECONVERGENT B0 ;  /* 0x0000000000007941 */ /* 0x000fea0003800200 */
.L_x_15:
[----:B------:R-:W-:Y:S01]  /*3210*/  FMUL R5, R2, R2 ;  /* 0x0000000202057220 */ /* 0x000fe20000400000 */
[C---:B------:R-:W-:Y:S01]  /*3220*/  LOP3.LUT R4, R21.reuse, 0x1, RZ, 0xc0, !PT ;  /* 0x0000000115047812 */ /* 0x040fe200078ec0ff */
[----:B------:R-:W-:Y:S02]  /*3230*/  VIADD R21, R21, 0x1 ;  /* 0x0000000115157836 */ /* 0x000fe40000000000 */
[----:B------:R-:W-:Y:S01]  /*3240*/  FMUL R6, R6, R3 ;  /* 0x0000000306067220 */ /* 0x000fe20000400000 */
[----:B------:R-:W-:Y:S01]  /*3250*/  FFMA R16, R5, R16, -0.0013887860113754868507 ;  /* 0xbab607ed05107423 */ /* 0x000fe20000000010 */
[----:B------:R-:W-:Y:S01]  /*3260*/  ISETP.NE.U32.AND P0, PT, R4, 0x1, PT ;  /* 0x000000010400780c */ /* 0x000fe20003f05070 */
[----:B------:R-:W0:Y:S01]  /*3270*/  LDCU UR5, c[0x0][0x398] ;  /* 0x00007300ff0577ac */ /* 0x000e220008000800 */
[----:B------:R-:W-:Y:S02]  /*3280*/  LOP3.LUT P1, RZ, R21, 0x2, RZ, 0xc0, !PT ;  /* 0x0000000215ff7812 */ /* 0x000fe4000782c0ff */
[----:B------:R-:W-:-:S02]  /*3290*/  FSEL R4, R9, 0.0083327032625675201416, P0 ;  /* 0x3c0885e409047808 */ /* 0x000fc40000000000 */
[----:B------:R-:W-:Y:S02]  /*32a0*/  FSEL R16, R16, -0.00019574658654164522886, P0 ;  /* 0xb94d415310107808 */ /* 0x000fe40000000000 */
[----:B------:R-:W-:Y:S02]  /*32b0*/  FSEL R2, R2, 1, !P0 ;  /* 0x3f80000002027808 */ /* 0x000fe40004000000 */
[----:B------:R-:W-:Y:S01]  /*32c0*/  FSEL R9, -R8, -0.16666662693023681641, P0 ;  /* 0xbe2aaaa808097808 */ /* 0x000fe20000000100 */
[C---:B------:R-:W-:Y:S02]  /*32d0*/  FFMA R4, R5.reuse, R16, R4 ;  /* 0x0000001005047223 */ /* 0x040fe40000000004 */
[C---:B------:R-:W-:Y:S02]  /*32e0*/  FFMA R7, R5.reuse, R2, RZ ;  /* 0x0000000205077223 */ /* 0x040fe400000000ff */
[----:B------:R-:W-:-:S04]  /*32f0*/  FFMA R4, R5, R4, R9 ;  /* 0x0000000405047223 */ /* 0x000fc80000000009 */
[----:B------:R-:W-:Y:S02]  /*3300*/  FFMA R4, R7, R4, R2 ;  /* 0x0000000407047223 */ /* 0x000fe40000000002 */
[----:B------:R-:W-:Y:S02]  /*3310*/  F2F.F64.F32 R2, R6 ;  /* 0x0000000600027310 */ /* 0x000fe40000201800 */
[----:B------:R-:W-:-:S04]  /*3320*/  @P1 FADD R4, RZ, -R4 ;  /* 0x80000004ff041221 */ /* 0x000fc80000000000 */
[----:B------:R-:W-:-:S06]  /*3330*/  FADD R4, R17, R4 ;  /* 0x0000000411047221 */ /* 0x000fcc0000000000 */
[----:B------:R-:W2:Y:S02]  /*3340*/  F2F.F64.F32 R4, R4 ;  /* 0x0000000400047310 */ /* 0x000ea40000201800 */
[----:B--2---:R-:W-:-:S10]  /*3350*/  DFMA R2, RZ, R4, R2 ;  /* 0x00000004ff02722b */ /* 0x004fd40000000002 */
[----:B------:R-:W2:Y:S02]  /*3360*/  F2F.F32.F64 R3, R2 ;  /* 0x0000000200037310 */ /* 0x000ea40000301000 */
[----:B--2---:R2:W-:Y:S01]  /*3370*/  REDG.E.ADD.F32.FTZ.RN.STRONG.GPU desc[UR8][R14.64], R3 ;  /* 0x000000030e0079a6 */ /* 0x0045e2000c12f308 */
[----:B------:R-:W-:Y:S01]  /*3380*/  UIADD3 UR4, UPT, UPT, UR4, 0x1, URZ ;  /* 0x0000000104047890 */ /* 0x000fe2000fffe0ff */
[----:B------:R-:W-:-:S03]  /*3390*/  FADD R0, R3, R0 ;  /* 0x0000000003007221 */ /* 0x000fc60000000000 */
[----:B0-----:R-:W-:-:S09]  /*33a0*/  UISETP.NE.AND UP0, UPT, UR4, UR5, UPT ;  /* 0x000000050400728c */ /* 0x001fd2000bf05270 */
[----:B--2---:R-:W-:Y:S05]  /*33b0*/  BRA.U UP0, `(.L_x_18) ;  /* 0xfffffff500187547 */ /* 0x004fea000b83ffff */
.L_x_11:
[----:B------:R-:W2:Y:S01]  /*33c0*/  S2UR UR5, SR_CgaCtaId ;  /* 0x00000000000579c3 */ /* 0x000ea20000008800 */
[----:B------:R-:W1:Y:S01]  /*33d0*/  LDCU UR6, c[0x0][0x360] ;  /* 0x00006c00ff0677ac */ /* 0x000e620008000800 */
[----:B0--3--:R-:W-:Y:S01]  /*33e0*/  LOP3.LUT P0, RZ, R11, R20, RZ, 0xfc, !PT ;  /* 0x000000140bff7212 */ /* 0x009fe2000780fcff */
[----:B------:R-:W-:Y:S01]  /*33f0*/  UMOV UR4, 0x400 ;  /* 0x0000040000047882 */ /* 0x000fe20000000000 */
[----:B------:R-:W0:Y:S01]  /*3400*/  LDCU UR7, c[0x0][0x364] ;  /* 0x00006c80ff0777ac */ /* 0x000e220008000800 */
[----:B-1----:R-:W-:Y:S01]  /*3410*/  IMAD R2, R20, UR6, R11 ;  /* 0x0000000614027c24 */ /* 0x002fe2000f8e020b */
[----:B--2---:R-:W-:Y:S02]  /*3420*/  ULEA UR4, UR5, UR4, 0x18 ;  /* 0x0000000405047291 */ /* 0x004fe4000f8ec0ff */
[----:B0-----:R-:W-:-:S04]  /*3430*/  UIMAD UR5, UR6, UR7, URZ ;  /* 0x00000007060572a4 */ /* 0x001fc8000f8e02ff */
[----:B------:R-:W-:Y:S01]  /*3440*/  LEA R3, R2, UR4, 0x2 ;  /* 0x0000000402037c11 */ /* 0x000fe2000f8e10ff */
[----:B------:R-:W-:-:S04]  /*3450*/  UISETP.GE.U32.AND UP0, UPT, UR5, 0x2, UPT ;  /* 0x000000020500788c */ /* 0x000fc8000bf06070 */
[----:B------:R0:W-:Y:S01]  /*3460*/  STS [R3], R0 ;  /* 0x0000000003007388 */ /* 0x0001e20000000800 */
[----:B------:R-:W-:Y:S06]  /*3470*/  BAR.SYNC.DEFER_BLOCKING 0x0 ;  /* 0x0000000000007b1d */ /* 0x000fec0000010000 */
[----:B------:R-:W-:Y:S05]  /*3480*/  BRA.U !UP0, `(.L_x_19) ;  /* 0x0000000108307547 */ /* 0x000fea000b800000 */
[----:B0-----:R-:W-:-:S07]  /*3490*/  IMAD.U32 R0, RZ, RZ, UR5 ;  /* 0x00000005ff007e24 */ /* 0x001fce000f8e00ff */
.L_x_20:
[----:B------:R-:W-:-:S04]  /*34a0*/  SHF.R.U32.HI R6, RZ, 0x1, R0 ;  /* 0x00000001ff067819 */ /* 0x000fc80000011600 */
[----:B------:R-:W-:-:S13]  /*34b0*/  ISETP.GE.U32.AND P1, PT, R11, R6, PT ;  /* 0x000000060b00720c */ /* 0x000fda0003f26070 */
[----:B------:R-:W-:Y:S01]  /*34c0*/  @!P1 IMAD R2, R6, 0x4, R3 ;  /* 0x0000000406029824 */ /* 0x000fe200078e0203 */
[----:B------:R-:W-:Y:S05]  /*34d0*/  @!P1 LDS R5, [R3] ;  /* 0x0000000003059984 */ /* 0x000fea0000000800 */
[----:B------:R-:W0:Y:S02]  /*34e0*/  @!P1 LDS R2, [R2] ;  /* 0x0000000002029984 */ /* 0x000e240000000800 */
[----:B0-----:R-:W-:-:S05]  /*34f0*/  @!P1 FADD R4, R2, R5 ;  /* 0x0000000502049221 */ /* 0x001fca0000000000 */
[----:B------:R1:W-:Y:S01]  /*3500*/  @!P1 STS [R3], R4 ;  /* 0x0000000403009388 */ /* 0x0003e20000000800 */
[----:B------:R-:W-:Y:S01]  /*3510*/  BAR.SYNC.DEFER_BLOCKING 0x0 ;  /* 0x0000000000007b1d */ /* 0x000fe20000010000 */
[----:B------:R-:W-:Y:S01]  /*3520*/  ISETP.GT.U32.AND P1, PT, R0, 0x3, PT ;  /* 0x000000030000780c */ /* 0x000fe20003f24070 */
[----:B------:R-:W-:-:S12]  /*3530*/  IMAD.MOV.U32 R0, RZ, RZ, R6 ;  /* 0x000000ffff007224 */ /* 0x000fd800078e0006 */
[----:B-1----:R-:W-:Y:S05]  /*3540*/  @P1 BRA `(.L_x_20) ;  /* 0xfffffffc00d41947 */ /* 0x002fea000383ffff */
.L_x_19:
[----:B------:R-:W-:Y:S05]  /*3550*/  @P0 EXIT ;  /* 0x000000000000094d */ /* 0x000fea0003800000 */
[----:B------:R-:W1:Y:S01]  /*3560*/  S2UR UR5, SR_CgaCtaId ;  /* 0x00000000000579c3 */ /* 0x000e620000008800 */
[----:B------:R-:W-:-:S07]  /*3570*/  UMOV UR4, 0x400 ;  /* 0x0000040000047882 */ /* 0x000fce0000000000 */
[----:B------:R-:W2:Y:S08]  /*3580*/  LDC R5, c[0x0][0x370] ;  /* 0x0000dc00ff057b82 */ /* 0x000eb00000000800 */
[----:B0-----:R-:W0:Y:S01]  /*3590*/  LDC.64 R2, c[0x0][0x388] ;  /* 0x0000e200ff027b82 */ /* 0x001e220000000a00 */
[----:B-1----:R-:W-:Y:S01]  /*35a0*/  ULEA UR4, UR5, UR4, 0x18 ;  /* 0x0000000405047291 */ /* 0x002fe2000f8ec0ff */
[----:B--2---:R-:W-:-:S08]  /*35b0*/  IMAD R5, R10, R5, UR10 ;  /* 0x0000000a0a057e24 */ /* 0x004fd0000f8e0205 */
[----:B------:R-:W1:Y:S01]  /*35c0*/  LDS R7, [UR4] ;  /* 0x00000004ff077984 */ /* 0x000e620008000800 */
[----:B0-----:R-:W-:-:S05]  /*35d0*/  IMAD.WIDE.U32 R2, R5, 0x4, R2 ;  /* 0x0000000405027825 */ /* 0x001fca00078e0002 */
[----:B-1----:R-:W-:Y:S01]  /*35e0*/  REDG.E.ADD.F32.FTZ.RN.STRONG.GPU desc[UR8][R2.64], R7 ;  /* 0x00000007020079a6 */ /* 0x002fe2000c12f308 */
[----:B------:R-:W-:Y:S05]  /*35f0*/  EXIT ;  /* 0x000000000000794d */ /* 0x000fea0003800000 */
.L_x_21:
[----:B------:R-:W-:-:S00]  /*3600*/  BRA `(.L_x_21) ;  /* 0xfffffffc00fc7947 */ /* 0x000fc0000383ffff */
[----:B------:R-:W-:-:S00]  /*3610*/  NOP ;  /* 0x0000000000007918 */ /* 0x000fc00000000000 */
        /* <DEDUP_REMOVED lines=14> */
.L_x_22:


//--------------------- .nv.global.init           --------------------------
	.section	.nv.global.init,"aw",@progbits
	.align	4
.nv.global.init:
	.type		__cudart_i2opi_f,@object
	.size		__cudart_i2opi_f,(mrg32k3aM1SubSeq - __cudart_i2opi_f)
__cudart_i2opi_f:
        /*0000*/ 	.byte	0x41, 0x90, 0x43, 0x3c, 0x99, 0x95, 0x62, 0xdb, 0xc0, 0xdd, 0x34, 0xf5, 0xd1, 0x57, 0x27, 0xfc
        /*0010*/ 	.byte	0x29, 0x15, 0x44, 0x4e, 0x6e, 0x83, 0xf9, 0xa2
	.type		mrg32k3aM1SubSeq,@object
	.size		mrg32k3aM1SubSeq,(mrg32k3aM2SubSeq - mrg32k3aM1SubSeq)
mrg32k3aM1SubSeq:
        /*0018*/ 	.byte	0x0b, 0xcc, 0xee, 0x04, 0x73, 0x29, 0x8b, 0x6f, 0xf6, 0x53, 0x03, 0xf6, 0x23, 0xf6, 0xea, 0xda
        /* <DEDUP_REMOVED lines=125> */
	.type		mrg32k3aM2SubSeq,@object
	.size		mrg32k3aM2SubSeq,(mrg32k3aM1 - mrg32k3aM2SubSeq)
mrg32k3aM2SubSeq:
        /* <DEDUP_REMOVED lines=126> */
	.type		mrg32k3aM1,@object
	.size		mrg32k3aM1,(mrg32k3aM1Seq - mrg32k3aM1)
mrg32k3aM1:
        /* <DEDUP_REMOVED lines=144> */
	.type		mrg32k3aM1Seq,@object
	.size		mrg32k3aM1Seq,(mrg32k3aM2 - mrg32k3aM1Seq)
mrg32k3aM1Seq:
        /* <DEDUP_REMOVED lines=144> */
	.type		mrg32k3aM2,@object
	.size		mrg32k3aM2,(mrg32k3aM2Seq - mrg32k3aM2)
mrg32k3aM2:
        /* <DEDUP_REMOVED lines=144> */
	.type		mrg32k3aM2Seq,@object
	.size		mrg32k3aM2Seq,(precalc_xorwow_matrix - mrg32k3aM2Seq)
mrg32k3aM2Seq:
        /* <DEDUP_REMOVED lines=144> */
	.type		precalc_xorwow_matrix,@object
	.size		precalc_xorwow_matrix,(precalc_xorwow_offset_matrix - precalc_xorwow_matrix)
precalc_xorwow_matrix:
        /* <DEDUP_REMOVED lines=6400> */
	.type		precalc_xorwow_offset_matrix,@object
	.size		precalc_xorwow_offset_matrix,(.L_1 - precalc_xorwow_offset_matrix)
precalc_xorwow_offset_matrix:
        /* <DEDUP_REMOVED lines=6400> */
.L_1:


//--------------------- .nv.shared._Z16stressTestKernelPfS_iii --------------------------
	.section	.nv.shared._Z16stressTestKernelPfS_iii,"aw",@nobits
	.sectionflags	@""
	.align	16
	.zero		1024


//--------------------- .nv.shared.reserved.0     --------------------------
	.section	.nv.shared.reserved.0,"aw",@nobits
	.weak		__nv_reservedSMEM_offset_0_alias
	.size		__nv_reservedSMEM_offset_0_alias, 0, 64
	.other		__nv_reservedSMEM_offset_0_alias,@"STO_CUDA_RESERVED_SHARED STV_DEFAULT"
__nv_reservedSMEM_offset_0_alias:
	.zero		0
	.zero		64


//--------------------- .nv.constant0._Z16stressTestKernelPfS_iii --------------------------
	.section	.nv.constant0._Z16stressTestKernelPfS_iii,"a",@progbits
	.sectionflags	@""
	.align	4
.nv.constant0._Z16stressTestKernelPfS_iii:
	.zero		924


//--------------------- SYMBOLS --------------------------

	.type		.nv.reservedSmem.offset0,@object
	.size		.nv.reservedSmem.offset0,0x4
	.type		.nv.reservedSmem.cap,@object
	.size		.nv.reservedSmem.cap,0x4
